	.target	sm_90a

	.elftype	@"ET_EXEC"


//--------------------- .note.nv.tkinfo           --------------------------
	.section	.note.nv.tkinfo,"",@"SHT_NOTE"
	.sectionflags	@"SHF_NOTE_NV_TKINFO"
	.tkinfo
        /*0018*/ 	.word	0x00000002
        /*0030*/ 	.string	""
        /*0030*/ 	.string	"ptxas"
        /*0030*/ 	.string	"Cuda compilation tools, release 13.0, V13.0.88"
        /*0030*/ 	.string	"Build cuda_13.0.r13.0/compiler.36424714_0"
        /*0030*/ 	.string	"-arch sm_90a -m 64 "



//--------------------- .note.nv.cuinfo           --------------------------
	.section	.note.nv.cuinfo,"",@"SHT_NOTE"
	.sectionflags	@"SHF_NOTE_NV_CUINFO"
        /*0018*/ 	.short	0x0002
        /*001a*/ 	.short	0x005a
        /*001c*/ 	.short	0x0082
	.zero		2


//--------------------- .nv.info                  --------------------------
	.section	.nv.info,"",@"SHT_CUDA_INFO"
	.align	4


	//----- nvinfo : EIATTR_REGCOUNT
	.align		4
        /*0000*/ 	.byte	0x04, 0x2f
        /*0002*/ 	.short	(.L_15 - .L_14)
	.align		4
.L_14:
        /*0004*/ 	.word	index@(_ZN7cutlass13device_kernelINS_4gemm6kernel13GemmUniversalIN4cute5tupleIJiiiiEEENS1_10collective13CollectiveMmaINS1_34MainloopSm90TmaGmmaWarpSpecializedILi7ENS5_IJNS4_1CILi2EEESB_NSA_ILi1EEEEEENS1_35KernelTmaWarpSpecializedCooperativeEEENS5_IJNSA_ILi128EEESG_NSA_ILi64EEEEEENS_6half_tENS5_IJlSC_lEEESJ_SK_NS4_8TiledMMAINS4_8MMA_AtomIJNS4_4SM904GMMA26MMA_64x128x16_F32F16F16_SSILNSO_5MajorE0ELSQ_0ELNSO_7ScaleInE1ELSR_1EEEEEENS4_6LayoutINS5_IJSB_SC_SC_EEENS5_IJSC_NSA_ILi0EEESW_EEEEENS5_IJNS4_10UnderscoreESZ_SZ_EEEEENS4_23SM90_TMA_LOAD_MULTICASTENS4_14ComposedLayoutINS4_7SwizzleILi3ELi4ELi3EEENS4_18smem_ptr_flag_bitsILi16EEENSU_INS5_IJNSA_ILi8EEESH_EEENS5_IJSH_SC_EEEEEEEvNS4_8identityES12_S1C_vS1D_EENS_8epilogue10collective6detail29Sm90TmaWarpSpecializedAdapterINS1G_15DefaultEpilogueISJ_SK_SK_NS1F_6thread17LinearCombinationISJ_Li1EffLNS1K_9ScaleType4KindE0ELNS_15FloatRoundStyleE2ESJ_EENS1_15EpilogueDefaultEEEEEvvEEEEvNT_6ParamsE)
        /*0008*/ 	.word	0x000000a8


	//----- nvinfo : EIATTR_FRAME_SIZE
	.align		4
.L_15:
        /*000c*/ 	.byte	0x04, 0x11
        /*000e*/ 	.short	(.L_17 - .L_16)
	.align		4
.L_16:
        /*0010*/ 	.word	index@(_ZN7cutlass13device_kernelINS_4gemm6kernel13GemmUniversalIN4cute5tupleIJiiiiEEENS1_10collective13CollectiveMmaINS1_34MainloopSm90TmaGmmaWarpSpecializedILi7ENS5_IJNS4_1CILi2EEESB_NSA_ILi1EEEEEENS1_35KernelTmaWarpSpecializedCooperativeEEENS5_IJNSA_ILi128EEESG_NSA_ILi64EEEEEENS_6half_tENS5_IJlSC_lEEESJ_SK_NS4_8TiledMMAINS4_8MMA_AtomIJNS4_4SM904GMMA26MMA_64x128x16_F32F16F16_SSILNSO_5MajorE0ELSQ_0ELNSO_7ScaleInE1ELSR_1EEEEEENS4_6LayoutINS5_IJSB_SC_SC_EEENS5_IJSC_NSA_ILi0EEESW_EEEEENS5_IJNS4_10UnderscoreESZ_SZ_EEEEENS4_23SM90_TMA_LOAD_MULTICASTENS4_14ComposedLayoutINS4_7SwizzleILi3ELi4ELi3EEENS4_18smem_ptr_flag_bitsILi16EEENSU_INS5_IJNSA_ILi8EEESH_EEENS5_IJSH_SC_EEEEEEEvNS4_8identityES12_S1C_vS1D_EENS_8epilogue10collective6detail29Sm90TmaWarpSpecializedAdapterINS1G_15DefaultEpilogueISJ_SK_SK_NS1F_6thread17LinearCombinationISJ_Li1EffLNS1K_9ScaleType4KindE0ELNS_15FloatRoundStyleE2ESJ_EENS1_15EpilogueDefaultEEEEEvvEEEEvNT_6ParamsE)
        /*0014*/ 	.word	0x00000000


	//----- nvinfo : EIATTR_MIN_STACK_SIZE
	.align		4
.L_17:
        /*0018*/ 	.byte	0x04, 0x12
        /*001a*/ 	.short	(.L_19 - .L_18)
	.align		4
.L_18:
        /*001c*/ 	.word	index@(_ZN7cutlass13device_kernelINS_4gemm6kernel13GemmUniversalIN4cute5tupleIJiiiiEEENS1_10collective13CollectiveMmaINS1_34MainloopSm90TmaGmmaWarpSpecializedILi7ENS5_IJNS4_1CILi2EEESB_NSA_ILi1EEEEEENS1_35KernelTmaWarpSpecializedCooperativeEEENS5_IJNSA_ILi128EEESG_NSA_ILi64EEEEEENS_6half_tENS5_IJlSC_lEEESJ_SK_NS4_8TiledMMAINS4_8MMA_AtomIJNS4_4SM904GMMA26MMA_64x128x16_F32F16F16_SSILNSO_5MajorE0ELSQ_0ELNSO_7ScaleInE1ELSR_1EEEEEENS4_6LayoutINS5_IJSB_SC_SC_EEENS5_IJSC_NSA_ILi0EEESW_EEEEENS5_IJNS4_10UnderscoreESZ_SZ_EEEEENS4_23SM90_TMA_LOAD_MULTICASTENS4_14ComposedLayoutINS4_7SwizzleILi3ELi4ELi3EEENS4_18smem_ptr_flag_bitsILi16EEENSU_INS5_IJNSA_ILi8EEESH_EEENS5_IJSH_SC_EEEEEEEvNS4_8identityES12_S1C_vS1D_EENS_8epilogue10collective6detail29Sm90TmaWarpSpecializedAdapterINS1G_15DefaultEpilogueISJ_SK_SK_NS1F_6thread17LinearCombinationISJ_Li1EffLNS1K_9ScaleType4KindE0ELNS_15FloatRoundStyleE2ESJ_EENS1_15EpilogueDefaultEEEEEvvEEEEvNT_6ParamsE)
        /*0020*/ 	.word	0x00000000
.L_19:


//--------------------- .nv.compat                --------------------------
	.section	.nv.compat,"",@"SHT_CUDA_COMPAT_INFO"
	.align	4
        /*0000*/ 	.byte	0x02, 0x09, 0x01, 0x00, 0x02, 0x02, 0x04, 0x00, 0x02, 0x05, 0x05, 0x00, 0x03, 0x07, 0x01, 0x01
        /*0010*/ 	.byte	0x02, 0x03, 0x01, 0x00, 0x02, 0x06, 0x01, 0x00, 0x04, 0x0b, 0x08, 0x00, 0x00, 0x00, 0x00, 0x00
        /*0020*/ 	.byte	0x00, 0x00, 0x00, 0x00


//--------------------- .nv.info._ZN7cutlass13device_kernelINS_4gemm6kernel13GemmUniversalIN4cute5tupleIJiiiiEEENS1_10collective13CollectiveMmaINS1_34MainloopSm90TmaGmmaWarpSpecializedILi7ENS5_IJNS4_1CILi2EEESB_NSA_ILi1EEEEEENS1_35KernelTmaWarpSpecializedCooperativeEEENS5_IJNSA_ILi128EEESG_NSA_ILi64EEEEEENS_6half_tENS5_IJlSC_lEEESJ_SK_NS4_8TiledMMAINS4_8MMA_AtomIJNS4_4SM904GMMA26MMA_64x128x16_F32F16F16_SSILNSO_5MajorE0ELSQ_0ELNSO_7ScaleInE1ELSR_1EEEEEENS4_6LayoutINS5_IJSB_SC_SC_EEENS5_IJSC_NSA_ILi0EEESW_EEEEENS5_IJNS4_10UnderscoreESZ_SZ_EEEEENS4_23SM90_TMA_LOAD_MULTICASTENS4_14ComposedLayoutINS4_7SwizzleILi3ELi4ELi3EEENS4_18smem_ptr_flag_bitsILi16EEENSU_INS5_IJNSA_ILi8EEESH_EEENS5_IJSH_SC_EEEEEEEvNS4_8identityES12_S1C_vS1D_EENS_8epilogue10collective6detail29Sm90TmaWarpSpecializedAdapterINS1G_15DefaultEpilogueISJ_SK_SK_NS1F_6thread17LinearCombinationISJ_Li1EffLNS1K_9ScaleType4KindE0ELNS_15FloatRoundStyleE2ESJ_EENS1_15EpilogueDefaultEEEEEvvEEEEvNT_6ParamsE --------------------------
	.section	.nv.info._ZN7cutlass13device_kernelINS_4gemm6kernel13GemmUniversalIN4cute5tupleIJiiiiEEENS1_10collective13CollectiveMmaINS1_34MainloopSm90TmaGmmaWarpSpecializedILi7ENS5_IJNS4_1CILi2EEESB_NSA_ILi1EEEEEENS1_35KernelTmaWarpSpecializedCooperativeEEENS5_IJNSA_ILi128EEESG_NSA_ILi64EEEEEENS_6half_tENS5_IJlSC_lEEESJ_SK_NS4_8TiledMMAINS4_8MMA_AtomIJNS4_4SM904GMMA26MMA_64x128x16_F32F16F16_SSILNSO_5MajorE0ELSQ_0ELNSO_7ScaleInE1ELSR_1EEEEEENS4_6LayoutINS5_IJSB_SC_SC_EEENS5_IJSC_NSA_ILi0EEESW_EEEEENS5_IJNS4_10UnderscoreESZ_SZ_EEEEENS4_23SM90_TMA_LOAD_MULTICASTENS4_14ComposedLayoutINS4_7SwizzleILi3ELi4ELi3EEENS4_18smem_ptr_flag_bitsILi16EEENSU_INS5_IJNSA_ILi8EEESH_EEENS5_IJSH_SC_EEEEEEEvNS4_8identityES12_S1C_vS1D_EENS_8epilogue10collective6detail29Sm90TmaWarpSpecializedAdapterINS1G_15DefaultEpilogueISJ_SK_SK_NS1F_6thread17LinearCombinationISJ_Li1EffLNS1K_9ScaleType4KindE0ELNS_15FloatRoundStyleE2ESJ_EENS1_15EpilogueDefaultEEEEEvvEEEEvNT_6ParamsE,"",@"SHT_CUDA_INFO"
	.sectionflags	@""
	.align	4


	//----- nvinfo : EIATTR_CUDA_API_VERSION
	.align		4
        /*0000*/ 	.byte	0x04, 0x37
        /*0002*/ 	.short	(.L_21 - .L_20)
.L_20:
        /*0004*/ 	.word	0x00000082


	//----- nvinfo : EIATTR_KPARAM_INFO
	.align		4
.L_21:
        /*0008*/ 	.byte	0x04, 0x17
        /*000a*/ 	.short	(.L_23 - .L_22)
.L_22:
        /*000c*/ 	.word	0x00000000
        /*0010*/ 	.short	0x0000
        /*0012*/ 	.short	0x0070
        /*0014*/ 	.byte	0x00, 0xf0, 0x01, 0x10


	//----- nvinfo : EIATTR_SPARSE_MMA_MASK
	.align		4
.L_23:
        /*0018*/ 	.byte	0x03, 0x50
        /*001a*/ 	.short	0x0000


	//----- nvinfo : EIATTR_MAXREG_COUNT
	.align		4
        /*001c*/ 	.byte	0x03, 0x1b
        /*001e*/ 	.short	0x00a8


	//----- nvinfo : EIATTR_NUM_BARRIERS
	.align		4
        /*0020*/ 	.byte	0x02, 0x4c
        /*0022*/ 	.byte	0x01
	.zero		1


	//----- nvinfo : EIATTR_EXTERNS
	.align		4
        /*0024*/ 	.byte	0x04, 0x0f
        /*0026*/ 	.short	(.L_25 - .L_24)


	//   ....[0]....
	.align		4
.L_24:
        /*0028*/ 	.word	index@(__assertfail)


	//----- nvinfo : EIATTR_MERCURY_ISA_VERSION
	.align		4
.L_25:
        /*002c*/ 	.byte	0x03, 0x5f
        /*002e*/ 	.short	0x0101


	//----- nvinfo : EIATTR_INT_WARP_WIDE_INSTR_OFFSETS
	.align		4
        /*0030*/ 	.byte	0x04, 0x31
        /*0032*/ 	.short	(.L_27 - .L_26)


	//   ....[0]....
.L_26:
        /*0034*/ 	.word	0x000004e0


	//   ....[1]....
        /*0038*/ 	.word	0x00000510


	//   ....[2]....
        /*003c*/ 	.word	0x000006b0


	//----- nvinfo : EIATTR_COOP_GROUP_MASK_REGIDS
	.align		4
.L_27:
        /*0040*/ 	.byte	0x04, 0x29
        /*0042*/ 	.short	(.L_29 - .L_28)


	//   ....[0]....
.L_28:
        /*0044*/ 	.word	0xffffffff


	//   ....[1]....
        /*0048*/ 	.word	0xffffffff


	//   ....[2]....
        /*004c*/ 	.word	0xffffffff


	//   ....[3]....
        /*0050*/ 	.word	0xffffffff


	//   ....[4]....
        /*0054*/ 	.word	0xffffffff


	//   ....[5]....
        /*0058*/ 	.word	0xffffffff


	//----- nvinfo : EIATTR_COOP_GROUP_INSTR_OFFSETS
	.align		4
.L_29:
        /*005c*/ 	.byte	0x04, 0x28
        /*005e*/ 	.short	(.L_31 - .L_30)


	//   ....[0]....
.L_30:
        /*0060*/ 	.word	0x00000060


	//   ....[1]....
        /*0064*/ 	.word	0x00000070


	//   ....[2]....
        /*0068*/ 	.word	0x00000130


	//   ....[3]....
        /*006c*/ 	.word	0x00000330


	//   ....[4]....
        /*0070*/ 	.word	0x00000860


	//   ....[5]....
        /*0074*/ 	.word	0x000014e0


	//----- nvinfo : EIATTR_REG_RECONFIG
	.align		4
.L_31:
        /*0078*/ 	.byte	0x01, 0x54
	.zero		2


	//----- nvinfo : EIATTR_SYSCALL_OFFSETS
	.align		4
        /*007c*/ 	.byte	0x04, 0x46
        /*007e*/ 	.short	(.L_33 - .L_32)


	//   ....[0]....
.L_32:
        /*0080*/ 	.word	0x000016d0


	//----- nvinfo : EIATTR_MBARRIER_INSTR_OFFSETS
	.align		4
.L_33:
        /*0084*/ 	.byte	0x04, 0x39
        /*0086*/ 	.short	(.L_35 - .L_34)


	//   ....[0]....
.L_34:
        /*0088*/ 	.word	0x00000230
        /*008c*/ 	.word	0x000000ff
        /*0090*/ 	.word	0x00000000
        /*0094*/ 	.short	0x0100
        /*0096*/ 	.byte	0x08
	.zero		1


	//   ....[1]....
        /*0098*/ 	.word	0x00000240
        /*009c*/ 	.word	0x000000ff
        /*00a0*/ 	.word	0x00000038
        /*00a4*/ 	.short	0x0100
        /*00a6*/ 	.byte	0x08
	.zero		1


	//   ....[2]....
        /*00a8*/ 	.word	0x00000250
        /*00ac*/ 	.word	0x000000ff
        /*00b0*/ 	.word	0x00000008
        /*00b4*/ 	.short	0x0100
        /*00b6*/ 	.byte	0x08
	.zero		1


	//   ....[3]....
        /*00b8*/ 	.word	0x00000260
        /*00bc*/ 	.word	0x000000ff
        /*00c0*/ 	.word	0x00000040
        /*00c4*/ 	.short	0x0100
        /*00c6*/ 	.byte	0x08
	.zero		1


	//   ....[4]....
        /*00c8*/ 	.word	0x00000270
        /*00cc*/ 	.word	0x000000ff
        /*00d0*/ 	.word	0x00000010
        /*00d4*/ 	.short	0x0100
        /*00d6*/ 	.byte	0x08
	.zero		1


	//   ....[5]....
        /*00d8*/ 	.word	0x00000280
        /*00dc*/ 	.word	0x000000ff
        /*00e0*/ 	.word	0x00000048
        /*00e4*/ 	.short	0x0100
        /*00e6*/ 	.byte	0x08
	.zero		1


	//   ....[6]....
        /*00e8*/ 	.word	0x00000290
        /*00ec*/ 	.word	0x000000ff
        /*00f0*/ 	.word	0x00000018
        /*00f4*/ 	.short	0x0100
        /*00f6*/ 	.byte	0x08
	.zero		1


	//   ....[7]....
        /*00f8*/ 	.word	0x000002a0
        /*00fc*/ 	.word	0x000000ff
        /*0100*/ 	.word	0x00000050
        /*0104*/ 	.short	0x0100
        /*0106*/ 	.byte	0x08
	.zero		1


	//   ....[8]....
        /*0108*/ 	.word	0x000002b0
        /*010c*/ 	.word	0x000000ff
        /*0110*/ 	.word	0x00000020
        /*0114*/ 	.short	0x0100
        /*0116*/ 	.byte	0x08
	.zero		1


	//   ....[9]....
        /*0118*/ 	.word	0x000002c0
        /*011c*/ 	.word	0x000000ff
        /*0120*/ 	.word	0x00000058
        /*0124*/ 	.short	0x0100
        /*0126*/ 	.byte	0x08
	.zero		1


	//   ....[10]....
        /*0128*/ 	.word	0x000002d0
        /*012c*/ 	.word	0x000000ff
        /*0130*/ 	.word	0x00000028
        /*0134*/ 	.short	0x0100
        /*0136*/ 	.byte	0x08
	.zero		1


	//   ....[11]....
        /*0138*/ 	.word	0x000002e0
        /*013c*/ 	.word	0x000000ff
        /*0140*/ 	.word	0x00000060
        /*0144*/ 	.short	0x0100
        /*0146*/ 	.byte	0x08
	.zero		1


	//   ....[12]....
        /*0148*/ 	.word	0x000002f0
        /*014c*/ 	.word	0x000000ff
        /*0150*/ 	.word	0x00000030
        /*0154*/ 	.short	0x0100
        /*0156*/ 	.byte	0x08
	.zero		1


	//   ....[13]....
        /*0158*/ 	.word	0x00000300
        /*015c*/ 	.word	0x000000ff
        /*0160*/ 	.word	0x00000068
        /*0164*/ 	.short	0x0100
        /*0166*/ 	.byte	0x08
	.zero		1


	//   ....[14]....
        /*0168*/ 	.word	0x00000740
        /*016c*/ 	.word	0x000000ff
        /*0170*/ 	.word	0x00000080
        /*0174*/ 	.short	0x0100
        /*0176*/ 	.byte	0x06
	.zero		1


	//   ....[15]....
        /*0178*/ 	.word	0x000007e0
        /*017c*/ 	.word	0x000000ff
        /*0180*/ 	.word	0x00000088
        /*0184*/ 	.short	0x0100
        /*0186*/ 	.byte	0x06
	.zero		1


	//   ....[16]....
        /*0188*/ 	.word	0x00001790
        /*018c*/ 	.word	0x00000003
        /*0190*/ 	.word	0x00000000
        /*0194*/ 	.short	0x010a
        /*0196*/ 	.byte	0x3f
	.zero		1


	//   ....[17]....
        /*0198*/ 	.word	0x000017f0
        /*019c*/ 	.word	0x00000003
        /*01a0*/ 	.word	0x00000000
        /*01a4*/ 	.short	0x010a
        /*01a6*/ 	.byte	0x3f
	.zero		1


	//   ....[18]....
        /*01a8*/ 	.word	0x00001b70
        /*01ac*/ 	.word	0x00000005
        /*01b0*/ 	.word	0x00000000
        /*01b4*/ 	.short	0x010a
        /*01b6*/ 	.byte	0x3f
	.zero		1


	//   ....[19]....
        /*01b8*/ 	.word	0x00001bb0
        /*01bc*/ 	.word	0x00000005
        /*01c0*/ 	.word	0x00000000
        /*01c4*/ 	.short	0x010a
        /*01c6*/ 	.byte	0x3f
	.zero		1


	//   ....[20]....
        /*01c8*/ 	.word	0x00001e10
        /*01cc*/ 	.word	0x00000004
        /*01d0*/ 	.word	0x00000000
        /*01d4*/ 	.short	0x0101
        /*01d6*/ 	.byte	0x3f
	.zero		1


	//   ....[21]....
        /*01d8*/ 	.word	0x00002030
        /*01dc*/ 	.word	0x00000000
        /*01e0*/ 	.word	0x00000000
        /*01e4*/ 	.short	0x0101
        /*01e6*/ 	.byte	0x3f
	.zero		1


	//   ....[22]....
        /*01e8*/ 	.word	0x00007260
        /*01ec*/ 	.word	0x00000015
        /*01f0*/ 	.word	0x00000038
        /*01f4*/ 	.short	0x010a
        /*01f6*/ 	.byte	0x3f
	.zero		1


	//   ....[23]....
        /*01f8*/ 	.word	0x00007680
        /*01fc*/ 	.word	0x00000006
        /*0200*/ 	.word	0x00000088
        /*0204*/ 	.short	0x0101
        /*0206*/ 	.byte	0x3f
	.zero		1


	//   ....[24]....
        /*0208*/ 	.word	0x00007d80
        /*020c*/ 	.word	0x00000007
        /*0210*/ 	.word	0x00000000
        /*0214*/ 	.short	0x010a
        /*0216*/ 	.byte	0x3f
	.zero		1


	//   ....[25]....
        /*0218*/ 	.word	0x00007e00
        /*021c*/ 	.word	0x00000008
        /*0220*/ 	.word	0x00000000
        /*0224*/ 	.short	0x010a
        /*0226*/ 	.byte	0x3f
	.zero		1


	//   ....[26]....
        /*0228*/ 	.word	0x00007e90
        /*022c*/ 	.word	0x00000009
        /*0230*/ 	.word	0x00000000
        /*0234*/ 	.short	0x010a
        /*0236*/ 	.byte	0x3f
	.zero		1


	//   ....[27]....
        /*0238*/ 	.word	0x00007f20
        /*023c*/ 	.word	0x00000008
        /*0240*/ 	.word	0x00000000
        /*0244*/ 	.short	0x010a
        /*0246*/ 	.byte	0x3f
	.zero		1


	//   ....[28]....
        /*0248*/ 	.word	0x00007fb0
        /*024c*/ 	.word	0x00000009
        /*0250*/ 	.word	0x00000000
        /*0254*/ 	.short	0x010a
        /*0256*/ 	.byte	0x3f
	.zero		1


	//   ....[29]....
        /*0258*/ 	.word	0x00008040
        /*025c*/ 	.word	0x00000006
        /*0260*/ 	.word	0x00000000
        /*0264*/ 	.short	0x010a
        /*0266*/ 	.byte	0x3f
	.zero		1


	//   ....[30]....
        /*0268*/ 	.word	0x000080d0
        /*026c*/ 	.word	0x00000003
        /*0270*/ 	.word	0x00000000
        /*0274*/ 	.short	0x010a
        /*0276*/ 	.byte	0x3f
	.zero		1


	//   ....[31]....
        /*0278*/ 	.word	0x00008130
        /*027c*/ 	.word	0x00000003
        /*0280*/ 	.word	0x00000000
        /*0284*/ 	.short	0x010a
        /*0286*/ 	.byte	0x3f
	.zero		1


	//   ....[32]....
        /*0288*/ 	.word	0x00008180
        /*028c*/ 	.word	0x00000005
        /*0290*/ 	.word	0x00000000
        /*0294*/ 	.short	0x010a
        /*0296*/ 	.byte	0x3f
	.zero		1


	//   ....[33]....
        /*0298*/ 	.word	0x00008250
        /*029c*/ 	.word	0x00000015
        /*02a0*/ 	.word	0x00000038
        /*02a4*/ 	.short	0x010a
        /*02a6*/ 	.byte	0x3f
	.zero		1


	//   ....[34]....
        /*02a8*/ 	.word	0x00008320
        /*02ac*/ 	.word	0x00000007
        /*02b0*/ 	.word	0x00000000
        /*02b4*/ 	.short	0x010a
        /*02b6*/ 	.byte	0x3f
	.zero		1


	//   ....[35]....
        /*02b8*/ 	.word	0x00008370
        /*02bc*/ 	.word	0x00000008
        /*02c0*/ 	.word	0x00000000
        /*02c4*/ 	.short	0x010a
        /*02c6*/ 	.byte	0x3f
	.zero		1


	//   ....[36]....
        /*02c8*/ 	.word	0x000083c0
        /*02cc*/ 	.word	0x00000009
        /*02d0*/ 	.word	0x00000000
        /*02d4*/ 	.short	0x010a
        /*02d6*/ 	.byte	0x3f
	.zero		1


	//   ....[37]....
        /*02d8*/ 	.word	0x00008410
        /*02dc*/ 	.word	0x00000008
        /*02e0*/ 	.word	0x00000000
        /*02e4*/ 	.short	0x010a
        /*02e6*/ 	.byte	0x3f
	.zero		1


	//   ....[38]....
        /*02e8*/ 	.word	0x00008460
        /*02ec*/ 	.word	0x00000009
        /*02f0*/ 	.word	0x00000000
        /*02f4*/ 	.short	0x010a
        /*02f6*/ 	.byte	0x3f
	.zero		1


	//   ....[39]....
        /*02f8*/ 	.word	0x000084b0
        /*02fc*/ 	.word	0x00000006
        /*0300*/ 	.word	0x00000000
        /*0304*/ 	.short	0x010a
        /*0306*/ 	.byte	0x3f
	.zero		1


	//----- nvinfo : EIATTR_NUM_MBARRIERS
	.align		4
.L_35:
        /*0308*/ 	.byte	0x03, 0x38
        /*030a*/ 	.short	0x0010


	//----- nvinfo : EIATTR_EXIT_INSTR_OFFSETS
	.align		4
        /*030c*/ 	.byte	0x04, 0x1c
        /*030e*/ 	.short	(.L_37 - .L_36)


	//   ....[0]....
.L_36:
        /*0310*/ 	.word	0x00000a30


	//   ....[1]....
        /*0314*/ 	.word	0x00001240


	//   ....[2]....
        /*0318*/ 	.word	0x00006920


	//   ....[3]....
        /*031c*/ 	.word	0x00006e80


	//   ....[4]....
        /*0320*/ 	.word	0x00008120


	//----- nvinfo : EIATTR_MAX_THREADS
	.align		4
.L_37:
        /*0324*/ 	.byte	0x04, 0x05
        /*0326*/ 	.short	(.L_39 - .L_38)
.L_38:
        /*0328*/ 	.word	0x00000180
        /*032c*/ 	.word	0x00000001
        /*0330*/ 	.word	0x00000001


	//----- nvinfo : EIATTR_CRS_STACK_SIZE
	.align		4
.L_39:
        /*0334*/ 	.byte	0x04, 0x1e
        /*0336*/ 	.short	(.L_41 - .L_40)
.L_40:
        /*0338*/ 	.word	0x00000000


	//----- nvinfo : EIATTR_CBANK_PARAM_SIZE
	.align		4
.L_41:
        /*033c*/ 	.byte	0x03, 0x19
        /*033e*/ 	.short	0x0470


	//----- nvinfo : EIATTR_PARAM_CBANK
	.align		4
        /*0340*/ 	.byte	0x04, 0x0a
        /*0342*/ 	.short	(.L_43 - .L_42)
	.align		4
.L_42:
        /*0344*/ 	.word	index@(.nv.constant0._ZN7cutlass13device_kernelINS_4gemm6kernel13GemmUniversalIN4cute5tupleIJiiiiEEENS1_10collective13CollectiveMmaINS1_34MainloopSm90TmaGmmaWarpSpecializedILi7ENS5_IJNS4_1CILi2EEESB_NSA_ILi1EEEEEENS1_35KernelTmaWarpSpecializedCooperativeEEENS5_IJNSA_ILi128EEESG_NSA_ILi64EEEEEENS_6half_tENS5_IJlSC_lEEESJ_SK_NS4_8TiledMMAINS4_8MMA_AtomIJNS4_4SM904GMMA26MMA_64x128x16_F32F16F16_SSILNSO_5MajorE0ELSQ_0ELNSO_7ScaleInE1ELSR_1EEEEEENS4_6LayoutINS5_IJSB_SC_SC_EEENS5_IJSC_NSA_ILi0EEESW_EEEEENS5_IJNS4_10UnderscoreESZ_SZ_EEEEENS4_23SM90_TMA_LOAD_MULTICASTENS4_14ComposedLayoutINS4_7SwizzleILi3ELi4ELi3EEENS4_18smem_ptr_flag_bitsILi16EEENSU_INS5_IJNSA_ILi8EEESH_EEENS5_IJSH_SC_EEEEEEEvNS4_8identityES12_S1C_vS1D_EENS_8epilogue10collective6detail29Sm90TmaWarpSpecializedAdapterINS1G_15DefaultEpilogueISJ_SK_SK_NS1F_6thread17LinearCombinationISJ_Li1EffLNS1K_9ScaleType4KindE0ELNS_15FloatRoundStyleE2ESJ_EENS1_15EpilogueDefaultEEEEEvvEEEEvNT_6ParamsE)
        /*0348*/ 	.short	0x0210
        /*034a*/ 	.short	0x0470


	//----- nvinfo : EIATTR_SW_WAR
	.align		4
.L_43:
        /*034c*/ 	.byte	0x04, 0x36
        /*034e*/ 	.short	(.L_45 - .L_44)
.L_44:
        /*0350*/ 	.word	0x00000008
.L_45:


//--------------------- .nv.callgraph             --------------------------
	.section	.nv.callgraph,"",@"SHT_CUDA_CALLGRAPH"
	.align	4
	.sectionentsize	8
	.align		4
        /*0000*/ 	.word	0x00000000
	.align		4
        /*0004*/ 	.word	0xffffffff
	.align		4
        /*0008*/ 	.word	index@(_ZN7cutlass13device_kernelINS_4gemm6kernel13GemmUniversalIN4cute5tupleIJiiiiEEENS1_10collective13CollectiveMmaINS1_34MainloopSm90TmaGmmaWarpSpecializedILi7ENS5_IJNS4_1CILi2EEESB_NSA_ILi1EEEEEENS1_35KernelTmaWarpSpecializedCooperativeEEENS5_IJNSA_ILi128EEESG_NSA_ILi64EEEEEENS_6half_tENS5_IJlSC_lEEESJ_SK_NS4_8TiledMMAINS4_8MMA_AtomIJNS4_4SM904GMMA26MMA_64x128x16_F32F16F16_SSILNSO_5MajorE0ELSQ_0ELNSO_7ScaleInE1ELSR_1EEEEEENS4_6LayoutINS5_IJSB_SC_SC_EEENS5_IJSC_NSA_ILi0EEESW_EEEEENS5_IJNS4_10UnderscoreESZ_SZ_EEEEENS4_23SM90_TMA_LOAD_MULTICASTENS4_14ComposedLayoutINS4_7SwizzleILi3ELi4ELi3EEENS4_18smem_ptr_flag_bitsILi16EEENSU_INS5_IJNSA_ILi8EEESH_EEENS5_IJSH_SC_EEEEEEEvNS4_8identityES12_S1C_vS1D_EENS_8epilogue10collective6detail29Sm90TmaWarpSpecializedAdapterINS1G_15DefaultEpilogueISJ_SK_SK_NS1F_6thread17LinearCombinationISJ_Li1EffLNS1K_9ScaleType4KindE0ELNS_15FloatRoundStyleE2ESJ_EENS1_15EpilogueDefaultEEEEEvvEEEEvNT_6ParamsE)
	.align		4
        /*000c*/ 	.word	index@(__assertfail)
	.align		4
        /*0010*/ 	.word	0x00000000
	.align		4
        /*0014*/ 	.word	0xfffffffe
	.align		4
        /*0018*/ 	.word	0x00000000
	.align		4
        /*001c*/ 	.word	0xfffffffd
	.align		4
        /*0020*/ 	.word	0x00000000
	.align		4
        /*0024*/ 	.word	0xfffffffc


//--------------------- .nv.constant4             --------------------------
	.section	.nv.constant4,"a",@progbits
	.align	8
	.align		8
.nv.constant4:
        /*0000*/ 	.dword	__assertfail
	.align		8
        /*0008*/ 	.dword	__unnamed_1
	.align		8
        /*0010*/ 	.dword	_ZN40_INTERNAL_275f99ed_4_k_cu_1b115ef7_178364cuda3std3__45__cpo5beginE
	.align		8
        /*0018*/ 	.dword	_ZN40_INTERNAL_275f99ed_4_k_cu_1b115ef7_178364cuda3std3__45__cpo3endE
	.align		8
        /*0020*/ 	.dword	_ZN40_INTERNAL_275f99ed_4_k_cu_1b115ef7_178364cuda3std3__45__cpo6cbeginE
	.align		8
        /*0028*/ 	.dword	_ZN40_INTERNAL_275f99ed_4_k_cu_1b115ef7_178364cuda3std3__45__cpo4cendE
	.align		8
        /*0030*/ 	.dword	_ZN40_INTERNAL_275f99ed_4_k_cu_1b115ef7_178364cuda3std3__442_GLOBAL__N__275f99ed_4_k_cu_1b115ef7_178366ignoreE
	.align		8
        /*0038*/ 	.dword	_ZN40_INTERNAL_275f99ed_4_k_cu_1b115ef7_178364cuda3std3__419piecewise_constructE
	.align		8
        /*0040*/ 	.dword	_ZN40_INTERNAL_275f99ed_4_k_cu_1b115ef7_178364cuda3std3__48in_placeE
	.align		8
        /*0048*/ 	.dword	_ZN40_INTERNAL_275f99ed_4_k_cu_1b115ef7_178364cuda3std6ranges3__45__cpo4swapE
	.align		8
        /*0050*/ 	.dword	_ZN40_INTERNAL_275f99ed_4_k_cu_1b115ef7_178364cuda3std6ranges3__45__cpo9iter_moveE
	.align		8
        /*0058*/ 	.dword	_ZN40_INTERNAL_275f99ed_4_k_cu_1b115ef7_178364cute7productE
	.align		8
        /*0060*/ 	.dword	_ZN40_INTERNAL_275f99ed_4_k_cu_1b115ef7_178364cute1_E
	.align		8
        /*0068*/ 	.dword	$str$22
	.align		8
        /*0070*/ 	.dword	$str$23


//--------------------- .text._ZN7cutlass13device_kernelINS_4gemm6kernel13GemmUniversalIN4cute5tupleIJiiiiEEENS1_10collective13CollectiveMmaINS1_34MainloopSm90TmaGmmaWarpSpecializedILi7ENS5_IJNS4_1CILi2EEESB_NSA_ILi1EEEEEENS1_35KernelTmaWarpSpecializedCooperativeEEENS5_IJNSA_ILi128EEESG_NSA_ILi64EEEEEENS_6half_tENS5_IJlSC_lEEESJ_SK_NS4_8TiledMMAINS4_8MMA_AtomIJNS4_4SM904GMMA26MMA_64x128x16_F32F16F16_SSILNSO_5MajorE0ELSQ_0ELNSO_7ScaleInE1ELSR_1EEEEEENS4_6LayoutINS5_IJSB_SC_SC_EEENS5_IJSC_NSA_ILi0EEESW_EEEEENS5_IJNS4_10UnderscoreESZ_SZ_EEEEENS4_23SM90_TMA_LOAD_MULTICASTENS4_14ComposedLayoutINS4_7SwizzleILi3ELi4ELi3EEENS4_18smem_ptr_flag_bitsILi16EEENSU_INS5_IJNSA_ILi8EEESH_EEENS5_IJSH_SC_EEEEEEEvNS4_8identityES12_S1C_vS1D_EENS_8epilogue10collective6detail29Sm90TmaWarpSpecializedAdapterINS1G_15DefaultEpilogueISJ_SK_SK_NS1F_6thread17LinearCombinationISJ_Li1EffLNS1K_9ScaleType4KindE0ELNS_15FloatRoundStyleE2ESJ_EENS1_15EpilogueDefaultEEEEEvvEEEEvNT_6ParamsE --------------------------
	.section	.text._ZN7cutlass13device_kernelINS_4gemm6kernel13GemmUniversalIN4cute5tupleIJiiiiEEENS1_10collective13CollectiveMmaINS1_34MainloopSm90TmaGmmaWarpSpecializedILi7ENS5_IJNS4_1CILi2EEESB_NSA_ILi1EEEEEENS1_35KernelTmaWarpSpecializedCooperativeEEENS5_IJNSA_ILi128EEESG_NSA_ILi64EEEEEENS_6half_tENS5_IJlSC_lEEESJ_SK_NS4_8TiledMMAINS4_8MMA_AtomIJNS4_4SM904GMMA26MMA_64x128x16_F32F16F16_SSILNSO_5MajorE0ELSQ_0ELNSO_7ScaleInE1ELSR_1EEEEEENS4_6LayoutINS5_IJSB_SC_SC_EEENS5_IJSC_NSA_ILi0EEESW_EEEEENS5_IJNS4_10UnderscoreESZ_SZ_EEEEENS4_23SM90_TMA_LOAD_MULTICASTENS4_14ComposedLayoutINS4_7SwizzleILi3ELi4ELi3EEENS4_18smem_ptr_flag_bitsILi16EEENSU_INS5_IJNSA_ILi8EEESH_EEENS5_IJSH_SC_EEEEEEEvNS4_8identityES12_S1C_vS1D_EENS_8epilogue10collective6detail29Sm90TmaWarpSpecializedAdapterINS1G_15DefaultEpilogueISJ_SK_SK_NS1F_6thread17LinearCombinationISJ_Li1EffLNS1K_9ScaleType4KindE0ELNS_15FloatRoundStyleE2ESJ_EENS1_15EpilogueDefaultEEEEEvvEEEEvNT_6ParamsE,"ax",@progbits
	.align	128
.text._ZN7cutlass13device_kernelINS_4gemm6kernel13GemmUniversalIN4cute5tupleIJiiiiEEENS1_10collective13CollectiveMmaINS1_34MainloopSm90TmaGmmaWarpSpecializedILi7ENS5_IJNS4_1CILi2EEESB_NSA_ILi1EEEEEENS1_35KernelTmaWarpSpecializedCooperativeEEENS5_IJNSA_ILi128EEESG_NSA_ILi64EEEEEENS_6half_tENS5_IJlSC_lEEESJ_SK_NS4_8TiledMMAINS4_8MMA_AtomIJNS4_4SM904GMMA26MMA_64x128x16_F32F16F16_SSILNSO_5MajorE0ELSQ_0ELNSO_7ScaleInE1ELSR_1EEEEEENS4_6LayoutINS5_IJSB_SC_SC_EEENS5_IJSC_NSA_ILi0EEESW_EEEEENS5_IJNS4_10UnderscoreESZ_SZ_EEEEENS4_23SM90_TMA_LOAD_MULTICASTENS4_14ComposedLayoutINS4_7SwizzleILi3ELi4ELi3EEENS4_18smem_ptr_flag_bitsILi16EEENSU_INS5_IJNSA_ILi8EEESH_EEENS5_IJSH_SC_EEEEEEEvNS4_8identityES12_S1C_vS1D_EENS_8epilogue10collective6detail29Sm90TmaWarpSpecializedAdapterINS1G_15DefaultEpilogueISJ_SK_SK_NS1F_6thread17LinearCombinationISJ_Li1EffLNS1K_9ScaleType4KindE0ELNS_15FloatRoundStyleE2ESJ_EENS1_15EpilogueDefaultEEEEEvvEEEEvNT_6ParamsE:
        .type           _ZN7cutlass13device_kernelINS_4gemm6kernel13GemmUniversalIN4cute5tupleIJiiiiEEENS1_10collective13CollectiveMmaINS1_34MainloopSm90TmaGmmaWarpSpecializedILi7ENS5_IJNS4_1CILi2EEESB_NSA_ILi1EEEEEENS1_35KernelTmaWarpSpecializedCooperativeEEENS5_IJNSA_ILi128EEESG_NSA_ILi64EEEEEENS_6half_tENS5_IJlSC_lEEESJ_SK_NS4_8TiledMMAINS4_8MMA_AtomIJNS4_4SM904GMMA26MMA_64x128x16_F32F16F16_SSILNSO_5MajorE0ELSQ_0ELNSO_7ScaleInE1ELSR_1EEEEEENS4_6LayoutINS5_IJSB_SC_SC_EEENS5_IJSC_NSA_ILi0EEESW_EEEEENS5_IJNS4_10UnderscoreESZ_SZ_EEEEENS4_23SM90_TMA_LOAD_MULTICASTENS4_14ComposedLayoutINS4_7SwizzleILi3ELi4ELi3EEENS4_18smem_ptr_flag_bitsILi16EEENSU_INS5_IJNSA_ILi8EEESH_EEENS5_IJSH_SC_EEEEEEEvNS4_8identityES12_S1C_vS1D_EENS_8epilogue10collective6detail29Sm90TmaWarpSpecializedAdapterINS1G_15DefaultEpilogueISJ_SK_SK_NS1F_6thread17LinearCombinationISJ_Li1EffLNS1K_9ScaleType4KindE0ELNS_15FloatRoundStyleE2ESJ_EENS1_15EpilogueDefaultEEEEEvvEEEEvNT_6ParamsE,@function
        .size           _ZN7cutlass13device_kernelINS_4gemm6kernel13GemmUniversalIN4cute5tupleIJiiiiEEENS1_10collective13CollectiveMmaINS1_34MainloopSm90TmaGmmaWarpSpecializedILi7ENS5_IJNS4_1CILi2EEESB_NSA_ILi1EEEEEENS1_35KernelTmaWarpSpecializedCooperativeEEENS5_IJNSA_ILi128EEESG_NSA_ILi64EEEEEENS_6half_tENS5_IJlSC_lEEESJ_SK_NS4_8TiledMMAINS4_8MMA_AtomIJNS4_4SM904GMMA26MMA_64x128x16_F32F16F16_SSILNSO_5MajorE0ELSQ_0ELNSO_7ScaleInE1ELSR_1EEEEEENS4_6LayoutINS5_IJSB_SC_SC_EEENS5_IJSC_NSA_ILi0EEESW_EEEEENS5_IJNS4_10UnderscoreESZ_SZ_EEEEENS4_23SM90_TMA_LOAD_MULTICASTENS4_14ComposedLayoutINS4_7SwizzleILi3ELi4ELi3EEENS4_18smem_ptr_flag_bitsILi16EEENSU_INS5_IJNSA_ILi8EEESH_EEENS5_IJSH_SC_EEEEEEEvNS4_8identityES12_S1C_vS1D_EENS_8epilogue10collective6detail29Sm90TmaWarpSpecializedAdapterINS1G_15DefaultEpilogueISJ_SK_SK_NS1F_6thread17LinearCombinationISJ_Li1EffLNS1K_9ScaleType4KindE0ELNS_15FloatRoundStyleE2ESJ_EENS1_15EpilogueDefaultEEEEEvvEEEEvNT_6ParamsE,(.L_x_205 - _ZN7cutlass13device_kernelINS_4gemm6kernel13GemmUniversalIN4cute5tupleIJiiiiEEENS1_10collective13CollectiveMmaINS1_34MainloopSm90TmaGmmaWarpSpecializedILi7ENS5_IJNS4_1CILi2EEESB_NSA_ILi1EEEEEENS1_35KernelTmaWarpSpecializedCooperativeEEENS5_IJNSA_ILi128EEESG_NSA_ILi64EEEEEENS_6half_tENS5_IJlSC_lEEESJ_SK_NS4_8TiledMMAINS4_8MMA_AtomIJNS4_4SM904GMMA26MMA_64x128x16_F32F16F16_SSILNSO_5MajorE0ELSQ_0ELNSO_7ScaleInE1ELSR_1EEEEEENS4_6LayoutINS5_IJSB_SC_SC_EEENS5_IJSC_NSA_ILi0EEESW_EEEEENS5_IJNS4_10UnderscoreESZ_SZ_EEEEENS4_23SM90_TMA_LOAD_MULTICASTENS4_14ComposedLayoutINS4_7SwizzleILi3ELi4ELi3EEENS4_18smem_ptr_flag_bitsILi16EEENSU_INS5_IJNSA_ILi8EEESH_EEENS5_IJSH_SC_EEEEEEEvNS4_8identityES12_S1C_vS1D_EENS_8epilogue10collective6detail29Sm90TmaWarpSpecializedAdapterINS1G_15DefaultEpilogueISJ_SK_SK_NS1F_6thread17LinearCombinationISJ_Li1EffLNS1K_9ScaleType4KindE0ELNS_15FloatRoundStyleE2ESJ_EENS1_15EpilogueDefaultEEEEEvvEEEEvNT_6ParamsE)
        .other          _ZN7cutlass13device_kernelINS_4gemm6kernel13GemmUniversalIN4cute5tupleIJiiiiEEENS1_10collective13CollectiveMmaINS1_34MainloopSm90TmaGmmaWarpSpecializedILi7ENS5_IJNS4_1CILi2EEESB_NSA_ILi1EEEEEENS1_35KernelTmaWarpSpecializedCooperativeEEENS5_IJNSA_ILi128EEESG_NSA_ILi64EEEEEENS_6half_tENS5_IJlSC_lEEESJ_SK_NS4_8TiledMMAINS4_8MMA_AtomIJNS4_4SM904GMMA26MMA_64x128x16_F32F16F16_SSILNSO_5MajorE0ELSQ_0ELNSO_7ScaleInE1ELSR_1EEEEEENS4_6LayoutINS5_IJSB_SC_SC_EEENS5_IJSC_NSA_ILi0EEESW_EEEEENS5_IJNS4_10UnderscoreESZ_SZ_EEEEENS4_23SM90_TMA_LOAD_MULTICASTENS4_14ComposedLayoutINS4_7SwizzleILi3ELi4ELi3EEENS4_18smem_ptr_flag_bitsILi16EEENSU_INS5_IJNSA_ILi8EEESH_EEENS5_IJSH_SC_EEEEEEEvNS4_8identityES12_S1C_vS1D_EENS_8epilogue10collective6detail29Sm90TmaWarpSpecializedAdapterINS1G_15DefaultEpilogueISJ_SK_SK_NS1F_6thread17LinearCombinationISJ_Li1EffLNS1K_9ScaleType4KindE0ELNS_15FloatRoundStyleE2ESJ_EENS1_15EpilogueDefaultEEEEEvvEEEEvNT_6ParamsE,@"STO_CUDA_ENTRY STV_DEFAULT"
_ZN7cutlass13device_kernelINS_4gemm6kernel13GemmUniversalIN4cute5tupleIJiiiiEEENS1_10collective13CollectiveMmaINS1_34MainloopSm90TmaGmmaWarpSpecializedILi7ENS5_IJNS4_1CILi2EEESB_NSA_ILi1EEEEEENS1_35KernelTmaWarpSpecializedCooperativeEEENS5_IJNSA_ILi128EEESG_NSA_ILi64EEEEEENS_6half_tENS5_IJlSC_lEEESJ_SK_NS4_8TiledMMAINS4_8MMA_AtomIJNS4_4SM904GMMA26MMA_64x128x16_F32F16F16_SSILNSO_5MajorE0ELSQ_0ELNSO_7ScaleInE1ELSR_1EEEEEENS4_6LayoutINS5_IJSB_SC_SC_EEENS5_IJSC_NSA_ILi0EEESW_EEEEENS5_IJNS4_10UnderscoreESZ_SZ_EEEEENS4_23SM90_TMA_LOAD_MULTICASTENS4_14ComposedLayoutINS4_7SwizzleILi3ELi4ELi3EEENS4_18smem_ptr_flag_bitsILi16EEENSU_INS5_IJNSA_ILi8EEESH_EEENS5_IJSH_SC_EEEEEEEvNS4_8identityES12_S1C_vS1D_EENS_8epilogue10collective6detail29Sm90TmaWarpSpecializedAdapterINS1G_15DefaultEpilogueISJ_SK_SK_NS1F_6thread17LinearCombinationISJ_Li1EffLNS1K_9ScaleType4KindE0ELNS_15FloatRoundStyleE2ESJ_EENS1_15EpilogueDefaultEEEEEvvEEEEvNT_6ParamsE:
[----:B------:R-:W0:Y:S01]  /*0000*/  LDC R1, c[0x0][0x28] ;  /* 0x00000a00ff017b82 */ /* 0x000e220000000800 */
[----:B------:R-:W1:Y:S01]  /*0010*/  S2R R95, SR_TID.X ;  /* 0x00000000005f7919 */ /* 0x000e620000002100 */
[----:B------:R-:W-:Y:S01]  /*0020*/  ELECT P0, URZ, PT ;  /* 0x00000000003f782f */ /* 0x000fe20003800000 */
[----:B------:R-:W-:Y:S01]  /*0030*/  BSSY B0, `(.L_x_0) ;  /* 0x000000f000007945 */ /* 0x000fe20003800000 */
[--C-:B-1----:R-:W-:Y:S02]  /*0040*/  SHF.R.U32.HI R0, RZ, 0x5, R95.reuse ;  /* 0x00000005ff007819 */ /* 0x102fe4000001165f */
[----:B------:R-:W-:-:S03]  /*0050*/  SHF.R.U32.HI R7, RZ, 0x7, R95 ;  /* 0x00000007ff077819 */ /* 0x000fc6000001165f */
[----:B------:R-:W1:Y:S04]  /*0060*/  SHFL.IDX PT, R3, R0, RZ, 0x1f ;  /* 0x00001fff00037589 */ /* 0x000e6800000e0000 */
[----:B------:R2:W3:Y:S01]  /*0070*/  SHFL.IDX PT, R2, R7, RZ, 0x1f ;  /* 0x00001fff07027589 */ /* 0x0004e200000e0000 */
[----:B-1----:R-:W-:-:S13]  /*0080*/  ISETP.NE.OR P0, PT, R3, RZ, !P0 ;  /* 0x000000ff0300720c */ /* 0x002fda0004705670 */
[----:B0-23--:R-:W-:Y:S05]  /*0090*/  @P0 BRA `(.L_x_1) ;  /* 0x0000000000200947 */ /* 0x00dfea0003800000 */
[----:B------:R-:W-:Y:S02]  /*00a0*/  ULDC.64 UR4, c[0x0][0x198] ;  /* 0x0000660000047ab9 */ /* 0x000fe40000000a00 */
[----:B------:R-:W-:Y:S02]  /*00b0*/  UIADD3 UR6, UP0, UR4, 0xf0, URZ ;  /* 0x000000f004067890 */ /* 0x000fe4000ff1e03f */
[----:B------:R-:W-:Y:S02]  /*00c0*/  UIADD3 UR4, UP1, UR4, 0x1f0, URZ ;  /* 0x000001f004047890 */ /* 0x000fe4000ff3e03f */
[----:B------:R-:W-:Y:S02]  /*00d0*/  UIADD3.X UR7, URZ, UR5, URZ, UP0, !UPT ;  /* 0x000000053f077290 */ /* 0x000fe400087fe43f */
[----:B------:R-:W-:-:S07]  /*00e0*/  UIADD3.X UR5, URZ, UR5, URZ, UP1, !UPT ;  /* 0x000000053f057290 */ /* 0x000fce0008ffe43f */
[----:B------:R0:W-:Y:S02]  /*00f0*/  UTMACCTL.PF [UR6] ;  /* 0x00000000060079b9 */ /* 0x0001e40008040000 */
[----:B------:R0:W-:Y:S02]  /*0100*/  UTMACCTL.PF [UR4] ;  /* 0x00000000040079b9 */ /* 0x0001e40008040000 */
[----:B0-----:R-:W-:Y:S01]  /*0110*/  NOP ;  /* 0x0000000000007918 */ /* 0x001fe20000000000 */
.L_x_1:
[----:B------:R-:W-:Y:S05]  /*0120*/  BSYNC B0 ;  /* 0x0000000000007941 */ /* 0x000fea0003800000 */
.L_x_0:
[----:B------:R-:W0:Y:S02]  /*0130*/  SHFL.IDX PT, R5, R0, RZ, 0x1f ;  /* 0x00001fff00057589 */ /* 0x000e2400000e0000 */
[----:B0-----:R-:W-:-:S13]  /*0140*/  ISETP.NE.AND P0, PT, R5, RZ, PT ;  /* 0x000000ff0500720c */ /* 0x001fda0003f05270 */
[----:B------:R-:W-:Y:S05]  /*0150*/  @P0 BRA `(.L_x_2) ;  /* 0x0000000000700947 */ /* 0x000fea0003800000 */
[----:B------:R-:W0:Y:S01]  /*0160*/  S2UR UR8, SR_CgaCtaId ;  /* 0x00000000000879c3 */ /* 0x000e220000008800 */
[----:B------:R-:W-:Y:S01]  /*0170*/  UMOV UR4, 0x400 ;  /* 0x0000040000047882 */ /* 0x000fe20000000000 */
[----:B------:R-:W-:Y:S01]  /*0180*/  UMOV UR5, 0x1 ;  /* 0x0000000100057882 */ /* 0x000fe20000000000 */
[----:B------:R-:W-:Y:S01]  /*0190*/  UMOV UR6, 0x6 ;  /* 0x0000000600067882 */ /* 0x000fe20000000000 */
[----:B------:R-:W-:Y:S01]  /*01a0*/  ELECT P0, URZ, PT ;  /* 0x00000000003f782f */ /* 0x000fe20003800000 */
[----:B------:R-:W-:-:S04]  /*01b0*/  UIADD3 UR6, -UR6, 0x100000, URZ ;  /* 0x0010000006067890 */ /* 0x000fc8000fffe13f */
[----:B------:R-:W-:Y:S02]  /*01c0*/  USHF.L.U32 UR7, UR6, 0xb, URZ ;  /* 0x0000000b06077899 */ /* 0x000fe4000800063f */
[----:B------:R-:W-:Y:S02]  /*01d0*/  USHF.L.U32 UR6, UR6, 0x1, URZ ;  /* 0x0000000106067899 */ /* 0x000fe4000800063f */
[----:B0-----:R-:W-:Y:S02]  /*01e0*/  ULEA UR8, UR8, UR4, 0x18 ;  /* 0x0000000408087291 */ /* 0x001fe4000f8ec03f */
[----:B------:R-:W-:-:S04]  /*01f0*/  UIADD3 UR4, -UR5, 0x100000, URZ ;  /* 0x0010000005047890 */ /* 0x000fc8000fffe13f */
[----:B------:R-:W-:Y:S02]  /*0200*/  USHF.L.U32 UR5, UR4, 0xb, URZ ;  /* 0x0000000b04057899 */ /* 0x000fe4000800063f */
[----:B------:R-:W-:Y:S01]  /*0210*/  USHF.L.U32 UR4, UR4, 0x1, URZ ;  /* 0x0000000104047899 */ /* 0x000fe2000800063f */
[----:B------:R-:W0:Y:S11]  /*0220*/  FENCE.VIEW.ASYNC.S ;  /* 0x00000000000073c6 */ /* 0x000e360000000000 */
[----:B0-----:R0:W1:Y:S01]  /*0230*/  SYNCS.EXCH.64 URZ, [UR8], UR4 ;  /* 0x00000004083f75b2 */ /* 0x0010620008000100 */
[----:B------:R0:W2:Y:S01]  /*0240*/  SYNCS.EXCH.64 URZ, [UR8+0x38], UR6 ;  /* 0x00003806083f75b2 */ /* 0x0000a20008000100 */
[----:B------:R0:W3:Y:S01]  /*0250*/  SYNCS.EXCH.64 URZ, [UR8+0x8], UR4 ;  /* 0x00000804083f75b2 */ /* 0x0000e20008000100 */
[----:B------:R0:W4:Y:S01]  /*0260*/  SYNCS.EXCH.64 URZ, [UR8+0x40], UR6 ;  /* 0x00004006083f75b2 */ /* 0x0001220008000100 */
[----:B------:R0:W0:Y:S01]  /*0270*/  SYNCS.EXCH.64 URZ, [UR8+0x10], UR4 ;  /* 0x00001004083f75b2 */ /* 0x0000220008000100 */
        /* <DEDUP_REMOVED lines=9> */
[----:B------:R-:W-:Y:S01]  /*0310*/  NOP ;  /* 0x0000000000007918 */ /* 0x000fe20000000000 */
.L_x_2:
[----:B------:R-:W-:Y:S01]  /*0320*/  SHF.R.S32.HI R4, RZ, 0x1f, R95 ;  /* 0x0000001fff047819 */ /* 0x000fe2000001145f */
[----:B------:R-:W5:Y:S01]  /*0330*/  SHFL.IDX PT, R0, R0, RZ, 0x1f ;  /* 0x00001fff00007589 */ /* 0x000f6200000e0000 */
[----:B0-----:R-:W0:Y:S01]  /*0340*/  S2UR UR8, SR_CTAID.X ;  /* 0x00000000000879c3 */ /* 0x001e220000002500 */
[----:B------:R-:W-:Y:S02]  /*0350*/  ELECT P0, URZ, PT ;  /* 0x00000000003f782f */ /* 0x000fe40003800000 */
[----:B------:R-:W-:Y:S01]  /*0360*/  LEA.HI R4, R4, R95, RZ, 0x7 ;  /* 0x0000005f04047211 */ /* 0x000fe200078f38ff */
[----:B------:R-:W-:Y:S01]  /*0370*/  ULDC UR4, c[0x0][0x150] ;  /* 0x0000540000047ab9 */ /* 0x000fe20000000800 */
[----:B------:R-:W-:Y:S01]  /*0380*/  SHF.R.S32.HI R6, RZ, 0x1f, R5 ;  /* 0x0000001fff067819 */ /* 0x000fe20000011405 */
[----:B------:R-:W-:Y:S01]  /*0390*/  NOP ;  /* 0x0000000000007918 */ /* 0x000fe20000000000 */
[----:B------:R-:W-:Y:S01]  /*03a0*/  LOP3.LUT R4, R4, 0xffffff80, RZ, 0xc0, !PT ;  /* 0xffffff8004047812 */ /* 0x000fe200078ec0ff */
[----:B------:R-:W-:Y:S01]  /*03b0*/  NOP ;  /* 0x0000000000007918 */ /* 0x000fe20000000000 */
[----:B------:R-:W-:Y:S01]  /*03c0*/  LEA.HI R6, R6, R5, RZ, 0x2 ;  /* 0x0000000506067211 */ /* 0x000fe200078f10ff */
[----:B------:R-:W1:Y:S01]  /*03d0*/  LDC R11, c[0x0][0x144] ;  /* 0x00005100ff0b7b82 */ /* 0x000e620000000800 */
[----:B------:R-:W-:Y:S01]  /*03e0*/  IMAD.MOV.U32 R22, RZ, RZ, 0x1 ;  /* 0x00000001ff167424 */ /* 0x000fe200078e00ff */
[----:B------:R-:W-:Y:S01]  /*03f0*/  ISETP.NE.AND P3, PT, R2, RZ, PT ;  /* 0x000000ff0200720c */ /* 0x000fe20003f65270 */
[----:B------:R-:W-:Y:S01]  /*0400*/  IMAD.IADD R8, R95, 0x1, -R4 ;  /* 0x000000015f087824 */ /* 0x000fe200078e0a04 */
[----:B------:R-:W-:Y:S01]  /*0410*/  LOP3.LUT R6, R6, 0x3ffffffc, RZ, 0xc0, !PT ;  /* 0x3ffffffc06067812 */ /* 0x000fe200078ec0ff */
[----:B------:R-:W2:Y:S03]  /*0420*/  S2R R4, SR_CTAID.Y ;  /* 0x0000000000047919 */ /* 0x000ea60000002600 */
[----:B------:R-:W-:Y:S01]  /*0430*/  SHF.R.S32.HI R9, RZ, 0x1f, R8 ;  /* 0x0000001fff097819 */ /* 0x000fe20000011408 */
[----:B------:R-:W-:Y:S01]  /*0440*/  IMAD.IADD R6, R5, 0x1, -R6 ;  /* 0x0000000105067824 */ /* 0x000fe200078e0a06 */
[----:B------:R-:W3:Y:S02]  /*0450*/  LDC R13, c[0x0][0x140] ;  /* 0x00005000ff0d7b82 */ /* 0x000ee40000000800 */
[----:B------:R-:W-:-:S02]  /*0460*/  LEA.HI R9, R9, R8, RZ, 0x3 ;  /* 0x0000000809097211 */ /* 0x000fc400078f18ff */
[----:B-----5:R-:W-:Y:S02]  /*0470*/  ISETP.NE.OR P0, PT, R0, RZ, !P0 ;  /* 0x000000ff0000720c */ /* 0x020fe40004705670 */
[--C-:B------:R-:W-:Y:S02]  /*0480*/  SHF.R.S32.HI R0, RZ, 0x3, R9.reuse ;  /* 0x00000003ff007819 */ /* 0x100fe40000011409 */
[----:B0-----:R-:W-:Y:S02]  /*0490*/  I2FP.F32.U32 R10, UR8 ;  /* 0x00000008000a7c45 */ /* 0x001fe40008201000 */
[----:B------:R-:W-:-:S03]  /*04a0*/  SHF.R.S32.HI R9, RZ, 0x1f, R9 ;  /* 0x0000001fff097819 */ /* 0x000fc60000011409 */
[----:B------:R-:W-:Y:S01]  /*04b0*/  FMUL R10, R10, UR4 ;  /* 0x000000040a0a7c20 */ /* 0x000fe20008400000 */
[----:B------:R-:W-:Y:S01]  /*04c0*/  LEA.HI R9, R9, R0, RZ, 0x2 ;  /* 0x0000000009097211 */ /* 0x000fe200078f10ff */
[----:B------:R-:W-:Y:S02]  /*04d0*/  ULDC UR4, c[0x0][0x154] ;  /* 0x0000550000047ab9 */ /* 0x000fe40000000800 */
[----:B------:R-:W-:Y:S01]  /*04e0*/  VOTEU.ALL UP0, P0 ;  /* 0x00000000003f7886 */ /* 0x000fe20000000000 */
[----:B------:R-:W-:Y:S01]  /*04f0*/  LOP3.LUT R9, R9, 0xfffffffc, RZ, 0xc0, !PT ;  /* 0xfffffffc09097812 */ /* 0x000fe200078ec0ff */
[----:B------:R-:W0:Y:S01]  /*0500*/  F2I.U32.TRUNC.NTZ R10, R10 ;  /* 0x0000000a000a7305 */ /* 0x000e22000020f000 */
[----:B------:R-:W-:Y:S02]  /*0510*/  VOTEU.ALL UP1, P0 ;  /* 0x00000000003f7886 */ /* 0x000fe40000020000 */
[----:B------:R-:W5:Y:S01]  /*0520*/  @!UP0 S2UR UR7, SR_CgaCtaId ;  /* 0x00000000000789c3 */ /* 0x000f620000008800 */
[----:B------:R-:W-:Y:S01]  /*0530*/  IMAD.IADD R9, R0, 0x1, -R9 ;  /* 0x0000000100097824 */ /* 0x000fe200078e0a09 */
[----:B------:R-:W-:Y:S01]  /*0540*/  SHF.R.S32.HI R0, RZ, 0x1f, R3 ;  /* 0x0000001fff007819 */ /* 0x000fe20000011403 */
[----:B------:R-:W-:Y:S01]  /*0550*/  @!UP0 UMOV UR6, 0x400 ;  /* 0x0000040000068882 */ /* 0x000fe20000000000 */
[----:B---3--:R-:W-:Y:S01]  /*0560*/  ISETP.EQ.U32.AND P2, PT, R13, 0x1, PT ;  /* 0x000000010d00780c */ /* 0x008fe20003f42070 */
[----:B------:R-:W-:Y:S01]  /*0570*/  IMAD R19, R6, 0x4, R9 ;  /* 0x0000000406137824 */ /* 0x000fe200078e0209 */
[----:B--2---:R-:W-:-:S02]  /*0580*/  I2FP.F32.U32 R12, R4 ;  /* 0x00000004000c7245 */ /* 0x004fc40000201000 */
[----:B------:R-:W2:Y:S01]  /*0590*/  LDC R9, c[0x0][0x148] ;  /* 0x00005200ff097b82 */ /* 0x000ea20000000800 */
[----:B------:R-:W-:Y:S02]  /*05a0*/  LEA.HI R0, R0, R3, RZ, 0x2 ;  /* 0x0000000300007211 */ /* 0x000fe400078f10ff */
[----:B------:R-:W-:Y:S01]  /*05b0*/  LEA.HI R6, R19, R19, RZ, 0x1 ;  /* 0x0000001313067211 */ /* 0x000fe200078f08ff */
[----:B0-----:R-:W-:Y:S02]  /*05c0*/  IMAD.MOV R14, RZ, RZ, -R10 ;  /* 0x000000ffff0e7224 */ /* 0x001fe400078e0a0a */
[----:B------:R-:W-:Y:S01]  /*05d0*/  FMUL R12, R12, UR4 ;  /* 0x000000040c0c7c20 */ /* 0x000fe20008400000 */
[----:B------:R-:W-:Y:S01]  /*05e0*/  LOP3.LUT R0, R0, 0xfffffffc, RZ, 0xc0, !PT ;  /* 0xfffffffc00007812 */ /* 0x000fe200078ec0ff */
[----:B------:R-:W-:Y:S01]  /*05f0*/  UMOV UR4, 0x20 ;  /* 0x0000002000047882 */ /* 0x000fe20000000000 */
[----:B------:R-:W-:Y:S01]  /*0600*/  LOP3.LUT R10, R6, 0xfffffffe, RZ, 0xc0, !PT ;  /* 0xfffffffe060a7812 */ /* 0x000fe200078ec0ff */
[----:B-1----:R-:W-:Y:S01]  /*0610*/  IMAD R6, R11, R14, UR8 ;  /* 0x000000080b067e24 */ /* 0x002fe2000f8e020e */
[----:B------:R-:W-:-:S04]  /*0620*/  @!UP0 UIADD3 UR4, -UR4, 0x100000, URZ ;  /* 0x0010000004048890 */ /* 0x000fc8000fffe13f */
[----:B------:R-:W-:Y:S02]  /*0630*/  @!UP0 USHF.L.U32 UR5, UR4, 0xb, URZ ;  /* 0x0000000b04058899 */ /* 0x000fe4000800063f */
[----:B------:R-:W-:Y:S01]  /*0640*/  @!UP0 USHF.L.U32 UR4, UR4, 0x1, URZ ;  /* 0x0000000104048899 */ /* 0x000fe2000800063f */
[----:B------:R-:W0:Y:S01]  /*0650*/  F2I.U32.TRUNC.NTZ R12, R12 ;  /* 0x0000000c000c7305 */ /* 0x000e22000020f000 */
[----:B------:R-:W-:Y:S02]  /*0660*/  IMAD.IADD R3, R3, 0x1, -R0 ;  /* 0x0000000103037824 */ /* 0x000fe400078e0a00 */
[C---:B------:R-:W-:Y:S02]  /*0670*/  IMAD.IADD R11, R19.reuse, 0x1, -R10 ;  /* 0x00000001130b7824 */ /* 0x040fe400078e0a0a */
[----:B------:R-:W-:Y:S01]  /*0680*/  IMAD.SHL.U32 R10, R19, 0x4, RZ ;  /* 0x00000004130a7824 */ /* 0x000fe200078e00ff */
[----:B-----5:R-:W-:Y:S01]  /*0690*/  @!UP0 ULEA UR6, UR7, UR6, 0x18 ;  /* 0x0000000607068291 */ /* 0x020fe2000f8ec03f */
[----:B------:R-:W-:Y:S01]  /*06a0*/  ISETP.NE.AND P1, PT, R3, 0x3, PT ;  /* 0x000000030300780c */ /* 0x000fe20003f25270 */
[----:B------:R-:W-:Y:S01]  /*06b0*/  VOTEU.ALL UP0, P0 ;  /* 0x00000000003f7886 */ /* 0x000fe20000000000 */
[----:B------:R-:W-:-:S02]  /*06c0*/  ISETP.NE.AND P4, PT, R11, R6, PT ;  /* 0x000000060b00720c */ /* 0x000fc40003f85270 */
[----:B------:R-:W-:Y:S02]  /*06d0*/  LOP3.LUT R19, R19, 0xc, R10, 0x78, !PT ;  /* 0x0000000c13137812 */ /* 0x000fe400078e780a */
[----:B------:R-:W-:Y:S01]  /*06e0*/  LOP3.LUT P0, RZ, R8, 0x7, RZ, 0xc0, !PT ;  /* 0x0000000708ff7812 */ /* 0x000fe2000780c0ff */
[C---:B------:R-:W-:Y:S01]  /*06f0*/  VIADD R8, R2.reuse, 0xffffffff ;  /* 0xffffffff02087836 */ /* 0x040fe20000000000 */
[----:B------:R-:W-:Y:S01]  /*0700*/  ISETP.EQ.OR P1, PT, R3, RZ, !P1 ;  /* 0x000000ff0300720c */ /* 0x000fe20004f22670 */
[----:B0-----:R-:W-:Y:S01]  /*0710*/  IMAD.MOV R23, RZ, RZ, -R12 ;  /* 0x000000ffff177224 */ /* 0x001fe200078e0a0c */
[----:B------:R-:W-:Y:S01]  /*0720*/  ISETP.LT.U32.AND P0, PT, R19, 0x4, !P0 ;  /* 0x000000041300780c */ /* 0x000fe20004701070 */
[----:B------:R-:W0:Y:S02]  /*0730*/  FENCE.VIEW.ASYNC.S ;  /* 0x00000000000073c6 */ /* 0x000e240000000000 */
[----:B0-----:R0:W1:Y:S01]  /*0740*/  @!UP0 SYNCS.EXCH.64 URZ, [UR6+0x80], UR4 ;  /* 0x00008004063f85b2 */ /* 0x0010620008000100 */
[----:B------:R-:W-:Y:S01]  /*0750*/  ISETP.EQ.AND P1, PT, R2, RZ, P1 ;  /* 0x000000ff0200720c */ /* 0x000fe20000f22270 */
[----:B--2---:R-:W-:Y:S01]  /*0760*/  IMAD R11, R9, R23, R4 ;  /* 0x00000017090b7224 */ /* 0x004fe200078e0204 */
[----:B------:R-:W-:-:S02]  /*0770*/  ISETP.GE.U32.AND P6, PT, R8, 0x2, PT ;  /* 0x000000020800780c */ /* 0x000fc40003fc6070 */
[----:B------:R-:W-:Y:S02]  /*0780*/  @P4 LEA.HI R0, R19, R19, RZ, 0x1 ;  /* 0x0000001313004211 */ /* 0x000fe400078f08ff */
[----:B------:R-:W-:Y:S02]  /*0790*/  SEL R18, RZ, 0x1, !P1 ;  /* 0x00000001ff127807 */ /* 0x000fe40004800000 */
[----:B------:R-:W-:Y:S02]  /*07a0*/  @P4 SHF.R.S32.HI R0, RZ, 0x1, R0 ;  /* 0x00000001ff004819 */ /* 0x000fe40000011400 */
[----:B------:R-:W-:Y:S02]  /*07b0*/  SEL R18, R18, 0x2, P6 ;  /* 0x0000000212127807 */ /* 0x000fe40003000000 */
[----:B------:R-:W-:Y:S02]  /*07c0*/  @P4 ISETP.NE.AND P5, PT, R0, R11, PT ;  /* 0x0000000b0000420c */ /* 0x000fe40003fa5270 */
[----:B------:R-:W-:Y:S01]  /*07d0*/  SEL R11, RZ, 0x1, !P0 ;  /* 0x00000001ff0b7807 */ /* 0x000fe20004000000 */
[----:B------:R0:W2:Y:S01]  /*07e0*/  @!UP1 SYNCS.EXCH.64 URZ, [UR6+0x88], UR4 ;  /* 0x00008804063f95b2 */ /* 0x0000a20008000100 */
[----:B------:R-:W-:Y:S01]  /*07f0*/  @P4 SEL R22, RZ, 0x1, P5 ;  /* 0x00000001ff164807 */ /* 0x000fe20002800000 */
[----:B------:R-:W-:Y:S01]  /*0800*/  NOP ;  /* 0x0000000000007918 */ /* 0x000fe20000000000 */
[----:B------:R-:W-:-:S02]  /*0810*/  LOP3.LUT R0, R95, 0x7f, RZ, 0xc0, !PT ;  /* 0x0000007f5f007812 */ /* 0x000fc400078ec0ff */
[----:B------:R-:W-:Y:S01]  /*0820*/  LOP3.LUT R22, R22, R11, RZ, 0xc0, !PT ;  /* 0x0000000b16167212 */ /* 0x000fe200078ec0ff */
[----:B01----:R-:W-:Y:S06]  /*0830*/  @!P2 BRA `(.L_x_3) ;  /* 0x000000000008a947 */ /* 0x003fec0003800000 */
[----:B--2-4-:R-:W-:Y:S01]  /*0840*/  UCGABAR_ARV ;  /* 0x00000000000079c7 */ /* 0x014fe20008000000 */
[----:B------:R-:W-:Y:S05]  /*0850*/  BRA `(.L_x_4) ;  /* 0x0000000000047947 */ /* 0x000fea0003800000 */
.L_x_3:
[----:B--2-4-:R-:W-:Y:S01]  /*0860*/  NOP ;  /* 0x0000000000007918 */ /* 0x014fe20000000000 */
.L_x_4:
[----:B------:R-:W0:Y:S01]  /*0870*/  LDC R2, c[0x0][0x65c] ;  /* 0x00019700ff027b82 */ /* 0x000e220000000800 */
[----:B------:R-:W-:Y:S02]  /*0880*/  IMAD.U32 R10, RZ, RZ, UR8 ;  /* 0x00000008ff0a7e24 */ /* 0x000fe4000f8e00ff */
[----:B------:R-:W-:Y:S01]  /*0890*/  IMAD.MOV.U32 R11, RZ, RZ, RZ ;  /* 0x000000ffff0b7224 */ /* 0x000fe200078e00ff */
[----:B0-----:R-:W-:-:S04]  /*08a0*/  ISETP.NE.AND P1, PT, R2, 0x1, PT ;  /* 0x000000010200780c */ /* 0x001fc80003f25270 */
[----:B------:R-:W-:-:S09]  /*08b0*/  P2R R5, PR, RZ, 0x2 ;  /* 0x00000002ff057803 */ /* 0x000fd20000000000 */
[----:B------:R-:W0:Y:S01]  /*08c0*/  @P1 LDC R17, c[0x0][0x10] ;  /* 0x00000400ff111b82 */ /* 0x000e220000000800 */
[----:B------:R-:W-:Y:S02]  /*08d0*/  @P1 IMAD.MOV.U32 R5, RZ, RZ, RZ ;  /* 0x000000ffff051224 */ /* 0x000fe400078e00ff */
[----:B------:R-:W-:-:S05]  /*08e0*/  @P1 IMAD.MOV.U32 R15, RZ, RZ, RZ ;  /* 0x000000ffff0f1224 */ /* 0x000fca00078e00ff */
[----:B------:R-:W1:Y:S01]  /*08f0*/  @!P1 LDC R13, c[0x0][0xc] ;  /* 0x00000300ff0d9b82 */ /* 0x000e620000000800 */
[----:B------:R-:W-:Y:S01]  /*0900*/  ULDC UR4, c[0x0][0xc] ;  /* 0x0000030000047ab9 */ /* 0x000fe20000000800 */
[----:B------:R-:W-:Y:S01]  /*0910*/  ULDC UR5, c[0x0][0x10] ;  /* 0x0000040000057ab9 */ /* 0x000fe20000000800 */
[----:B------:R-:W-:Y:S01]  /*0920*/  ULDC UR6, c[0x0][0x14] ;  /* 0x0000050000067ab9 */ /* 0x000fe20000000800 */
[----:B------:R-:W-:-:S04]  /*0930*/  UIMAD.WIDE.U32 UR4, UR4, UR5, URZ ;  /* 0x00000005040472a5 */ /* 0x000fc8000f8e003f */
[----:B------:R-:W-:Y:S02]  /*0940*/  UIMAD.WIDE.U32 UR36, UR4, UR6, URZ ;  /* 0x00000006042472a5 */ /* 0x000fe4000f8e003f */
[----:B------:R-:W-:-:S04]  /*0950*/  UIMAD UR42, UR5, UR6, URZ ;  /* 0x00000006052a72a4 */ /* 0x000fc8000f8e023f */
[----:B------:R-:W-:Y:S01]  /*0960*/  UIADD3 UR42, UR37, UR42, URZ ;  /* 0x0000002a252a7290 */ /* 0x000fe2000fffe03f */
[----:B0-----:R-:W-:-:S04]  /*0970*/  @P1 IMAD.WIDE.U32 R16, R17, UR8, R4 ;  /* 0x0000000811101c25 */ /* 0x001fc8000f8e0004 */
[----:B------:R-:W-:Y:S02]  /*0980*/  @P1 IMAD.IADD R17, R17, 0x1, R15 ;  /* 0x0000000111111824 */ /* 0x000fe400078e020f */
[----:B-1----:R-:W-:-:S04]  /*0990*/  @!P1 IMAD.WIDE.U32 R10, R4, R13, R10 ;  /* 0x0000000d040a9225 */ /* 0x002fc800078e000a */
[----:B------:R-:W-:Y:S02]  /*09a0*/  @!P1 IMAD.MOV.U32 R16, RZ, RZ, R10 ;  /* 0x000000ffff109224 */ /* 0x000fe400078e000a */
[----:B------:R-:W-:Y:S01]  /*09b0*/  @!P1 IMAD.MOV.U32 R17, RZ, RZ, R11 ;  /* 0x000000ffff119224 */ /* 0x000fe200078e000b */
[----:B------:R-:W-:Y:S06]  /*09c0*/  @!P2 BRA `(.L_x_5) ;  /* 0x00000000000ca947 */ /* 0x000fec0003800000 */
[----:B------:R-:W-:Y:S01]  /*09d0*/  UCGABAR_WAIT ;  /* 0x0000000000007dc7 */ /* 0x000fe20008000000 */
[----:B------:R-:W-:Y:S01]  /*09e0*/  CCTL.IVALL ;  /* 0x00000000ff00798f */ /* 0x000fe20002000000 */
[----:B------:R-:W-:Y:S05]  /*09f0*/  BRA `(.L_x_6) ;  /* 0x0000000000047947 */ /* 0x000fea0003800000 */
.L_x_5:
[----:B------:R-:W-:Y:S06]  /*0a00*/  BAR.SYNC.DEFER_BLOCKING 0x0 ;  /* 0x0000000000007b1d */ /* 0x000fec0000010000 */
.L_x_6:
[----:B------:R-:W-:Y:S05]  /*0a10*/  @!P3 BRA `(.L_x_7) ;  /* 0x0000005c00c4b947 */ /* 0x000fea0003800000 */
[----:B------:R-:W-:-:S13]  /*0a20*/  ISETP.GT.U32.AND P0, PT, R8, 0x1, PT ;  /* 0x000000010800780c */ /* 0x000fda0003f04070 */
[----:B------:R-:W-:Y:S05]  /*0a30*/  @P0 EXIT ;  /* 0x000000000000094d */ /* 0x000fea0003800000 */
[----:B------:R-:W-:Y:S01]  /*0a40*/  ULDC.64 UR4, c[0x0][0x650] ;  /* 0x0001940000047ab9 */ /* 0x000fe20000000a00 */
[----:B------:R-:W-:Y:S01]  /*0a50*/  PRMT R3, RZ, 0x7610, R3 ;  /* 0x00007610ff037816 */ /* 0x000fe20000000003 */
[----:B------:R-:W-:Y:S01]  /*0a60*/  IMAD.MOV.U32 R103, RZ, RZ, -0x1 ;  /* 0xffffffffff677424 */ /* 0x000fe200078e00ff */
[----:B------:R-:W-:Y:S01]  /*0a70*/  ISETP.GE.U32.AND P0, PT, R16, UR4, PT ;  /* 0x0000000410007c0c */ /* 0x000fe2000bf06070 */
[----:B------:R-:W-:Y:S02]  /*0a80*/  IMAD.MOV.U32 R100, RZ, RZ, -0x1 ;  /* 0xffffffffff647424 */ /* 0x000fe400078e00ff */
[----:B------:R-:W-:Y:S01]  /*0a90*/  IMAD.MOV.U32 R101, RZ, RZ, -0x1 ;  /* 0xffffffffff657424 */ /* 0x000fe200078e00ff */
[----:B------:R-:W-:-:S13]  /*0aa0*/  ISETP.GE.U32.AND.EX P0, PT, R17, UR5, PT, P0 ;  /* 0x0000000511007c0c */ /* 0x000fda000bf06100 */
[----:B------:R-:W-:Y:S05]  /*0ab0*/  @P0 BRA `(.L_x_8) ;  /* 0x0000000400280947 */ /* 0x000fea0003800000 */
[----:B------:R-:W0:Y:S01]  /*0ac0*/  LDC.64 R24, c[0x0][0x628] ;  /* 0x00018a00ff187b82 */ /* 0x000e220000000a00 */
[----:B------:R-:W-:Y:S02]  /*0ad0*/  IMAD.MOV.U32 R10, RZ, RZ, R16 ;  /* 0x000000ffff0a7224 */ /* 0x000fe400078e0010 */
[----:B------:R-:W-:-:S05]  /*0ae0*/  IMAD.MOV.U32 R11, RZ, RZ, R17 ;  /* 0x000000ffff0b7224 */ /* 0x000fca00078e0011 */
[----:B------:R-:W1:Y:S08]  /*0af0*/  LDC R8, c[0x0][0x630] ;  /* 0x00018c00ff087b82 */ /* 0x000e700000000800 */
[----:B------:R-:W2:Y:S01]  /*0b00*/  LDC.64 R26, c[0x0][0x620] ;  /* 0x00018800ff1a7b82 */ /* 0x000ea20000000a00 */
[----:B0-----:R-:W-:-:S04]  /*0b10*/  ISETP.NE.U32.AND P0, PT, R24, RZ, PT ;  /* 0x000000ff1800720c */ /* 0x001fc80003f05070 */
[----:B------:R-:W-:-:S13]  /*0b20*/  ISETP.NE.AND.EX P0, PT, R25, RZ, PT, P0 ;  /* 0x000000ff1900720c */ /* 0x000fda0003f05300 */
[----:B-12---:R-:W-:Y:S05]  /*0b30*/  @!P0 BRA `(.L_x_9) ;  /* 0x0000000000288947 */ /* 0x006fea0003800000 */
[----:B------:R-:W0:Y:S02]  /*0b40*/  LDC R3, c[0x0][0x634] ;  /* 0x00018d00ff037b82 */ /* 0x000e240000000800 */
[----:B0-----:R-:W-:-:S05]  /*0b50*/  IADD3 R3, P0, R16, R3, RZ ;  /* 0x0000000310037210 */ /* 0x001fca0007f1e0ff */
[----:B------:R-:W-:-:S04]  /*0b60*/  IMAD.X R21, RZ, RZ, R17, P0 ;  /* 0x000000ffff157224 */ /* 0x000fc800000e0611 */
[----:B------:R-:W-:-:S04]  /*0b70*/  IMAD.WIDE.U32 R10, R21, R24, RZ ;  /* 0x00000018150a7225 */ /* 0x000fc800078e00ff */
[----:B------:R-:W-:-:S04]  /*0b80*/  IMAD.WIDE.U32 R12, P0, R3, R25, R10 ;  /* 0x00000019030c7225 */ /* 0x000fc8000780000a */
[----:B------:R-:W-:-:S04]  /*0b90*/  IMAD.WIDE.U32 R10, R3, R24, RZ ;  /* 0x00000018030a7225 */ /* 0x000fc800078e00ff */
[----:B------:R-:W-:Y:S01]  /*0ba0*/  IMAD.X R15, RZ, RZ, RZ, P0 ;  /* 0x000000ffff0f7224 */ /* 0x000fe200000e06ff */
[----:B------:R-:W-:Y:S01]  /*0bb0*/  IADD3 RZ, P0, R11, R12, RZ ;  /* 0x0000000c0bff7210 */ /* 0x000fe20007f1e0ff */
[----:B------:R-:W-:-:S04]  /*0bc0*/  IMAD.MOV.U32 R14, RZ, RZ, R13 ;  /* 0x000000ffff0e7224 */ /* 0x000fc800078e000d */
[----:B------:R-:W-:-:S08]  /*0bd0*/  IMAD.WIDE.U32.X R10, R21, R25, R14, P0 ;  /* 0x00000019150a7225 */ /* 0x000fd000000e040e */
.L_x_9:
[----:B------:R-:W0:Y:S01]  /*0be0*/  LDC.64 R30, c[0x0][0x640] ;  /* 0x00019000ff1e7b82 */ /* 0x000e220000000a00 */
[-CC-:B------:R-:W-:Y:S01]  /*0bf0*/  SHF.R.U64 R101, R10, R8.reuse, R11.reuse ;  /* 0x000000080a657219 */ /* 0x180fe2000000120b */
[----:B------:R-:W-:Y:S01]  /*0c00*/  IMAD R29, R9, R23, R4 ;  /* 0x00000017091d7224 */ /* 0x000fe200078e0204 */
[----:B------:R-:W-:Y:S01]  /*0c10*/  SHF.R.U32.HI R3, RZ, R8, R11 ;  /* 0x00000008ff037219 */ /* 0x000fe2000001160b */
[----:B------:R-:W-:Y:S01]  /*0c20*/  IMAD.MOV.U32 R23, RZ, RZ, 0x1 ;  /* 0x00000001ff177424 */ /* 0x000fe200078e00ff */
[----:B------:R-:W-:-:S03]  /*0c30*/  IADD3 R5, P0, RZ, -R101, RZ ;  /* 0x80000065ff057210 */ /* 0x000fc60007f1e0ff */
[----:B------:R-:W1:Y:S02]  /*0c40*/  LDC R12, c[0x0][0x618] ;  /* 0x00018600ff0c7b82 */ /* 0x000e640000000800 */
[----:B------:R-:W-:Y:S02]  /*0c50*/  IMAD.X R3, RZ, RZ, ~R3, P0 ;  /* 0x000000ffff037224 */ /* 0x000fe400000e0e03 */
[----:B------:R-:W-:-:S04]  /*0c60*/  IMAD.WIDE.U32 R10, R5, R26, R16 ;  /* 0x0000001a050a7225 */ /* 0x000fc800078e0010 */
[----:B------:R-:W2:Y:S01]  /*0c70*/  LDC R20, c[0x0][0x608] ;  /* 0x00018200ff147b82 */ /* 0x000ea20000000800 */
[----:B------:R-:W-:Y:S02]  /*0c80*/  IMAD R8, R3, R26, RZ ;  /* 0x0000001a03087224 */ /* 0x000fe400078e02ff */
[----:B------:R-:W-:Y:S02]  /*0c90*/  IMAD.MOV.U32 R3, RZ, RZ, -0x1 ;  /* 0xffffffffff037424 */ /* 0x000fe400078e00ff */
[----:B------:R-:W-:-:S03]  /*0ca0*/  IMAD R5, R5, R27, R8 ;  /* 0x0000001b05057224 */ /* 0x000fc600078e0208 */
[----:B------:R-:W3:Y:S01]  /*0cb0*/  LDC R28, c[0x0][0x658] ;  /* 0x00019600ff1c7b82 */ /* 0x000ee20000000800 */
[----:B------:R-:W-:Y:S01]  /*0cc0*/  IMAD.IADD R5, R11, 0x1, R5 ;  /* 0x000000010b057824 */ /* 0x000fe200078e0205 */
[----:B0-----:R-:W-:-:S04]  /*0cd0*/  ISETP.NE.U32.AND P0, PT, R30, RZ, PT ;  /* 0x000000ff1e00720c */ /* 0x001fc80003f05070 */
[----:B------:R-:W-:Y:S02]  /*0ce0*/  ISETP.NE.AND.EX P0, PT, R31, RZ, PT, P0 ;  /* 0x000000ff1f00720c */ /* 0x000fe40003f05300 */
[----:B------:R-:W0:Y:S01]  /*0cf0*/  LDC R24, c[0x0][0x600] ;  /* 0x00018000ff187b82 */ /* 0x000e220000000800 */
[-CC-:B-1----:R-:W-:Y:S02]  /*0d00*/  SHF.R.U64 R14, R10, R12.reuse, R5.reuse ;  /* 0x0000000c0a0e7219 */ /* 0x182fe40000001205 */
[----:B------:R-:W-:-:S05]  /*0d10*/  SHF.R.U32.HI R5, RZ, R12, R5 ;  /* 0x0000000cff057219 */ /* 0x000fca0000011605 */
[----:B------:R-:W1:Y:S01]  /*0d20*/  LDC R15, c[0x0][0x648] ;  /* 0x00019200ff0f7b82 */ /* 0x000e620000000800 */
[-CC-:B--2---:R-:W-:Y:S02]  /*0d30*/  SHF.R.U64 R27, R14, R20.reuse, R5.reuse ;  /* 0x000000140e1b7219 */ /* 0x184fe40000001205 */
[----:B------:R-:W-:-:S05]  /*0d40*/  SHF.R.U32.HI R5, RZ, R20, R5 ;  /* 0x00000014ff057219 */ /* 0x000fca0000011605 */
[----:B------:R-:W2:Y:S01]  /*0d50*/  LDC R21, c[0x0][0x638] ;  /* 0x00018e00ff157b82 */ /* 0x000ea20000000800 */
[-CC-:B---3--:R-:W-:Y:S02]  /*0d60*/  SHF.R.U64 R20, R27, R28.reuse, R5.reuse ;  /* 0x0000001c1b147219 */ /* 0x188fe40000001205 */
[-C--:B------:R-:W-:Y:S02]  /*0d70*/  SHF.L.U32 R3, R3, R28.reuse, RZ ;  /* 0x0000001c03037219 */ /* 0x080fe400000006ff */
[----:B------:R-:W-:Y:S01]  /*0d80*/  SHF.R.U32.HI R5, RZ, R28, R5 ;  /* 0x0000001cff057219 */ /* 0x000fe20000011605 */
[----:B------:R-:W-:Y:S01]  /*0d90*/  IMAD.MOV.U32 R4, RZ, RZ, R20 ;  /* 0x000000ffff047224 */ /* 0x000fe200078e0014 */
[----:B------:R-:W-:Y:S01]  /*0da0*/  LOP3.LUT R12, RZ, R3, RZ, 0x33, !PT ;  /* 0x00000003ff0c7212 */ /* 0x000fe200078e33ff */
[----:B------:R-:W3:Y:S01]  /*0db0*/  LDC R25, c[0x0][0x610] ;  /* 0x00018400ff197b82 */ /* 0x000ee20000000800 */
[----:B------:R-:W-:Y:S05]  /*0dc0*/  @!P0 BRA `(.L_x_10) ;  /* 0x0000000000288947 */ /* 0x000fea0003800000 */
[----:B------:R-:W4:Y:S02]  /*0dd0*/  LDC R3, c[0x0][0x64c] ;  /* 0x00019300ff037b82 */ /* 0x000f240000000800 */
[----:B----4-:R-:W-:-:S05]  /*0de0*/  IADD3 R3, P0, R20, R3, RZ ;  /* 0x0000000314037210 */ /* 0x010fca0007f1e0ff */
        /* <DEDUP_REMOVED lines=8> */
.L_x_10:
[----:B-1----:R-:W-:Y:S01]  /*0e70*/  SHF.R.U64 R4, R4, R15, R5 ;  /* 0x0000000f04047219 */ /* 0x002fe20000001205 */
[----:B0-----:R-:W-:Y:S01]  /*0e80*/  VIADD R5, R24, 0xffffffff ;  /* 0xffffffff18057836 */ /* 0x001fe20000000000 */
[----:B------:R-:W-:Y:S02]  /*0e90*/  SHF.L.U32 R3, R23, R28, RZ ;  /* 0x0000001c17037219 */ /* 0x000fe400000006ff */
[----:B------:R-:W-:Y:S01]  /*0ea0*/  LOP3.LUT R12, R27, R12, RZ, 0xc0, !PT ;  /* 0x0000000c1b0c7212 */ /* 0x000fe200078ec0ff */
[----:B------:R-:W-:Y:S01]  /*0eb0*/  IMAD.MOV R8, RZ, RZ, -R4 ;  /* 0x000000ffff087224 */ /* 0x000fe200078e0a04 */
[----:B------:R-:W-:Y:S02]  /*0ec0*/  SEL R6, R6, R29, !P1 ;  /* 0x0000001d06067207 */ /* 0x000fe40004800000 */
[----:B------:R-:W-:Y:S01]  /*0ed0*/  LOP3.LUT R5, R14, R5, RZ, 0xc0, !PT ;  /* 0x000000050e057212 */ /* 0x000fe200078ec0ff */
[----:B------:R-:W-:Y:S02]  /*0ee0*/  IMAD R9, R3, R4, R12 ;  /* 0x0000000403097224 */ /* 0x000fe400078e020c */
[----:B--2---:R-:W-:-:S02]  /*0ef0*/  IMAD R3, R8, R21, R20 ;  /* 0x0000001508037224 */ /* 0x004fc400078e0214 */
[----:B---3--:R-:W-:Y:S02]  /*0f00*/  IMAD R6, R9, R25, R6 ;  /* 0x0000001909067224 */ /* 0x008fe400078e0206 */
[----:B------:R-:W-:Y:S02]  /*0f10*/  IMAD R103, R3, R24, R5 ;  /* 0x0000001803677224 */ /* 0x000fe400078e0205 */
[----:B------:R-:W-:-:S03]  /*0f20*/  IMAD.MOV.U32 R4, RZ, RZ, 0x1 ;  /* 0x00000001ff047424 */ /* 0x000fc600078e00ff */
[----:B------:R-:W-:Y:S02]  /*0f30*/  SEL R100, R103, R6, !P1 ;  /* 0x0000000667647207 */ /* 0x000fe40004800000 */
[----:B------:R-:W-:Y:S02]  /*0f40*/  PRMT R3, R4, 0x7610, R3 ;  /* 0x0000761004037816 */ /* 0x000fe40000000003 */
[----:B------:R-:W-:-:S07]  /*0f50*/  SEL R103, R6, R103, !P1 ;  /* 0x0000006706677207 */ /* 0x000fce0004800000 */
.L_x_8:
[----:B------:R-:W-:-:S08]  /*0f60*/  NOP ;  /* 0x0000000000007918 */ /* 0x000fd00000000000 */
[----:B------:R-:W0:Y:S02]  /*0f70*/  USETMAXREG.TRY_ALLOC.CTAPOOL UP0, 0xe8 ;  /* 0x000000e8000079c8 */ /* 0x000e240008000600 */
[----:B0-----:R-:W-:-:S13]  /*0f80*/  PLOP3.LUT P0, PT, PT, PT, UP0, 0x80, 0x0 ;  /* 0x000000000000781c */ /* 0x001fda0003f0f008 */
[----:B------:R-:W-:Y:S05]  /*0f90*/  @!P0 BRA `(.L_x_8) ;  /* 0xfffffffc00f08947 */ /* 0x000fea000383ffff */
[----:B------:R-:W-:Y:S01]  /*0fa0*/  ULDC.64 UR4, c[0x0][0x598] ;  /* 0x0001660000047ab9 */ /* 0x000fe20000000a00 */
[----:B------:R-:W-:Y:S01]  /*0fb0*/  ULDC.64 UR38, c[0x0][0x208] ;  /* 0x0000820000267ab9 */ /* 0x000fe20000000a00 */
[----:B------:R-:W-:-:S04]  /*0fc0*/  ISETP.NE.U32.AND P0, PT, RZ, UR4, PT ;  /* 0x00000004ff007c0c */ /* 0x000fc8000bf05070 */
[----:B------:R-:W-:-:S13]  /*0fd0*/  ISETP.NE.AND.EX P0, PT, RZ, UR5, PT, P0 ;  /* 0x00000005ff007c0c */ /* 0x000fda000bf05300 */
[----:B------:R-:W-:Y:S05]  /*0fe0*/  @!P0 BRA `(.L_x_11) ;  /* 0x00000000001c8947 */ /* 0x000fea0003800000 */
[----:B------:R-:W0:Y:S02]  /*0ff0*/  LDC.64 R4, c[0x0][0x598] ;  /* 0x00016600ff047b82 */ /* 0x000e240000000a00 */
[----:B0-----:R-:W2:Y:S02]  /*1000*/  LDG.E.64 R4, desc[UR38][R4.64] ;  /* 0x0000002604047981 */ /* 0x001ea4000c1e1b00 */
[----:B--2---:R-:W-:-:S04]  /*1010*/  ISETP.NE.U32.AND P0, PT, R4, RZ, PT ;  /* 0x000000ff0400720c */ /* 0x004fc80003f05070 */
[----:B------:R-:W-:-:S13]  /*1020*/  ISETP.NE.AND.EX P0, PT, R5, RZ, PT, P0 ;  /* 0x000000ff0500720c */ /* 0x000fda0003f05300 */
[----:B------:R-:W-:Y:S05]  /*1030*/  @!P0 BRA `(.L_x_11) ;  /* 0x0000000000088947 */ /* 0x000fea0003800000 */
[----:B------:R0:W5:Y:S01]  /*1040*/  LD.E R23, desc[UR38][R4.64] ;  /* 0x0000002604177980 */ /* 0x000162000c101900 */
[----:B------:R-:W-:Y:S05]  /*1050*/  BRA `(.L_x_12) ;  /* 0x0000000000247947 */ /* 0x000fea0003800000 */
.L_x_11:
[----:B------:R-:W-:Y:S02]  /*1060*/  ULDC.64 UR4, c[0x0][0x588] ;  /* 0x0001620000047ab9 */ /* 0x000fe40000000a00 */
[----:B------:R-:W-:-:S04]  /*1070*/  ISETP.NE.U32.AND P0, PT, RZ, UR4, PT ;  /* 0x00000004ff007c0c */ /* 0x000fc8000bf05070 */
[----:B------:R-:W-:-:S13]  /*1080*/  ISETP.NE.AND.EX P0, PT, RZ, UR5, PT, P0 ;  /* 0x00000005ff007c0c */ /* 0x000fda000bf05300 */
[----:B------:R-:W-:Y:S05]  /*1090*/  @!P0 BRA `(.L_x_13) ;  /* 0x00000000000c8947 */ /* 0x000fea0003800000 */
[----:B------:R-:W0:Y:S02]  /*10a0*/  LDC.64 R4, c[0x0][0x588] ;  /* 0x00016200ff047b82 */ /* 0x000e240000000a00 */
[----:B0-----:R1:W5:Y:S01]  /*10b0*/  LDG.E R23, desc[UR38][R4.64] ;  /* 0x0000002604177981 */ /* 0x001362000c1e1900 */
[----:B------:R-:W-:Y:S05]  /*10c0*/  BRA `(.L_x_12) ;  /* 0x0000000000087947 */ /* 0x000fea0003800000 */
.L_x_13:
[----:B------:R-:W-:Y:S02]  /*10d0*/  ULDC UR4, c[0x0][0x580] ;  /* 0x0001600000047ab9 */ /* 0x000fe40000000800 */
[----:B------:R-:W-:-:S07]  /*10e0*/  IMAD.U32 R23, RZ, RZ, UR4 ;  /* 0x00000004ff177e24 */ /* 0x000fce000f8e00ff */
.L_x_12:
[----:B------:R-:W-:Y:S02]  /*10f0*/  ULDC.64 UR4, c[0x0][0x5a0] ;  /* 0x0001680000047ab9 */ /* 0x000fe40000000a00 */
[----:B------:R-:W-:-:S04]  /*1100*/  ISETP.NE.U32.AND P0, PT, RZ, UR4, PT ;  /* 0x00000004ff007c0c */ /* 0x000fc8000bf05070 */
[----:B------:R-:W-:-:S13]  /*1110*/  ISETP.NE.AND.EX P0, PT, RZ, UR5, PT, P0 ;  /* 0x00000005ff007c0c */ /* 0x000fda000bf05300 */
[----:B------:R-:W-:Y:S05]  /*1120*/  @!P0 BRA `(.L_x_14) ;  /* 0x00000000001c8947 */ /* 0x000fea0003800000 */
[----:B01----:R-:W0:Y:S02]  /*1130*/  LDC.64 R4, c[0x0][0x5a0] ;  /* 0x00016800ff047b82 */ /* 0x003e240000000a00 */
[----:B0-----:R-:W2:Y:S02]  /*1140*/  LDG.E.64 R4, desc[UR38][R4.64] ;  /* 0x0000002604047981 */ /* 0x001ea4000c1e1b00 */
[----:B--2---:R-:W-:-:S04]  /*1150*/  ISETP.NE.U32.AND P0, PT, R4, RZ, PT ;  /* 0x000000ff0400720c */ /* 0x004fc80003f05070 */
[----:B------:R-:W-:-:S13]  /*1160*/  ISETP.NE.AND.EX P0, PT, R5, RZ, PT, P0 ;  /* 0x000000ff0500720c */ /* 0x000fda0003f05300 */
[----:B------:R-:W-:Y:S05]  /*1170*/  @!P0 BRA `(.L_x_14) ;  /* 0x0000000000088947 */ /* 0x000fea0003800000 */
[----:B------:R0:W5:Y:S01]  /*1180*/  LD.E R90, desc[UR38][R4.64] ;  /* 0x00000026045a7980 */ /* 0x000162000c101900 */
[----:B------:R-:W-:Y:S05]  /*1190*/  BRA `(.L_x_15) ;  /* 0x0000000000247947 */ /* 0x000fea0003800000 */
.L_x_14:
[----:B------:R-:W-:Y:S02]  /*11a0*/  ULDC.64 UR4, c[0x0][0x590] ;  /* 0x0001640000047ab9 */ /* 0x000fe40000000a00 */
[----:B------:R-:W-:-:S04]  /*11b0*/  ISETP.NE.U32.AND P0, PT, RZ, UR4, PT ;  /* 0x00000004ff007c0c */ /* 0x000fc8000bf05070 */
[----:B------:R-:W-:-:S13]  /*11c0*/  ISETP.NE.AND.EX P0, PT, RZ, UR5, PT, P0 ;  /* 0x00000005ff007c0c */ /* 0x000fda000bf05300 */
[----:B------:R-:W-:Y:S05]  /*11d0*/  @!P0 BRA `(.L_x_16) ;  /* 0x00000000000c8947 */ /* 0x000fea0003800000 */
[----:B------:R-:W2:Y:S02]  /*11e0*/  LDC.64 R90, c[0x0][0x590] ;  /* 0x00016400ff5a7b82 */ /* 0x000ea40000000a00 */
[----:B--2---:R2:W5:Y:S01]  /*11f0*/  LDG.E R90, desc[UR38][R90.64] ;  /* 0x000000265a5a7981 */ /* 0x004562000c1e1900 */
[----:B------:R-:W-:Y:S05]  /*1200*/  BRA `(.L_x_15) ;  /* 0x0000000000087947 */ /* 0x000fea0003800000 */
.L_x_16:
[----:B------:R-:W-:Y:S02]  /*1210*/  ULDC UR4, c[0x0][0x584] ;  /* 0x0001610000047ab9 */ /* 0x000fe40000000800 */
[----:B------:R-:W-:-:S07]  /*1220*/  IMAD.U32 R90, RZ, RZ, UR4 ;  /* 0x00000004ff5a7e24 */ /* 0x000fce000f8e00ff */
.L_x_15:
[----:B------:R-:W-:-:S13]  /*1230*/  LOP3.LUT P0, RZ, R3, 0xff, RZ, 0xc0, !PT ;  /* 0x000000ff03ff7812 */ /* 0x000fda000780c0ff */
[----:B------:R-:W-:Y:S05]  /*1240*/  @!P0 EXIT ;  /* 0x000000000000894d */ /* 0x000fea0003800000 */
[----:B------:R-:W3:Y:S01]  /*1250*/  LDC R93, c[0x0][0x658] ;  /* 0x00019600ff5d7b82 */ /* 0x000ee20000000800 */
[----:B------:R-:W-:Y:S01]  /*1260*/  LOP3.LUT R7, R7, 0x1, RZ, 0xc0, !PT ;  /* 0x0000000107077812 */ /* 0x000fe200078ec0ff */
[----:B------:R-:W-:Y:S01]  /*1270*/  ULDC.64 UR6, c[0x0][0x288] ;  /* 0x0000a20000067ab9 */ /* 0x000fe20000000a00 */
[----:B------:R-:W-:Y:S01]  /*1280*/  SHF.R.U32.HI R3, RZ, 0x2, R95 ;  /* 0x00000002ff037819 */ /* 0x000fe2000001165f */
[----:B------:R-:W-:Y:S01]  /*1290*/  UIADD3 UR4, UR7, 0x3f, URZ ;  /* 0x0000003f07047890 */ /* 0x000fe2000fffe03f */
[----:B------:R-:W-:Y:S01]  /*12a0*/  SHF.R.U32.HI R0, RZ, 0x1, R0 ;  /* 0x00000001ff007819 */ /* 0x000fe20000011600 */
[----:B------:R-:W-:Y:S01]  /*12b0*/  IMAD.SHL.U32 R88, R7, 0x40, RZ ;  /* 0x0000004007587824 */ /* 0x000fe200078e00ff */
[----:B------:R-:W-:Y:S01]  /*12c0*/  LOP3.LUT R3, R3, 0x7, RZ, 0xc0, !PT ;  /* 0x0000000703037812 */ /* 0x000fe200078ec0ff */
[----:B------:R-:W4:Y:S01]  /*12d0*/  LDC.64 R8, c[0x0][0x5c8] ;  /* 0x00017200ff087b82 */ /* 0x000f220000000a00 */
[----:B------:R-:W-:Y:S01]  /*12e0*/  USHF.R.S32.HI UR5, URZ, 0x1f, UR4 ;  /* 0x0000001f3f057899 */ /* 0x000fe20008011404 */
[----:B------:R-:W-:Y:S01]  /*12f0*/  LOP3.LUT R0, R0, 0x30, RZ, 0xc0, !PT ;  /* 0x0000003000007812 */ /* 0x000fe200078ec0ff */
[----:B------:R-:W-:Y:S01]  /*1300*/  IMAD.MOV.U32 R6, RZ, RZ, 0x1 ;  /* 0x00000001ff067424 */ /* 0x000fe200078e00ff */
[--C-:B------:R-:W-:Y:S01]  /*1310*/  LOP3.LUT R88, R88, 0x40, R3.reuse, 0xe2, !PT ;  /* 0x0000004058587812 */ /* 0x100fe200078ee203 */
[----:B------:R-:W-:Y:S01]  /*1320*/  ULEA.HI UR5, UR5, UR4, URZ, 0x6 ;  /* 0x0000000405057291 */ /* 0x000fe2000f8f303f */
[-C--:B01----:R-:W-:Y:S01]  /*1330*/  IADD3 R4, RZ, -R0.reuse, -R3 ;  /* 0x80000000ff047210 */ /* 0x083fe20007ffe803 */
[----:B------:R-:W-:Y:S01]  /*1340*/  IMAD.U32 R5, RZ, RZ, UR6 ;  /* 0x00000006ff057e24 */ /* 0x000fe2000f8e00ff */
[----:B------:R-:W0:Y:S01]  /*1350*/  LDC R97, c[0x0][0x600] ;  /* 0x00018000ff617b82 */ /* 0x000e220000000800 */
[----:B------:R-:W-:Y:S01]  /*1360*/  LOP3.LUT R88, R88, R0, RZ, 0xfc, !PT ;  /* 0x0000000058587212 */ /* 0x000fe200078efcff */
[----:B------:R-:W-:Y:S01]  /*1370*/  IMAD.MOV.U32 R0, RZ, RZ, -0x1 ;  /* 0xffffffffff007424 */ /* 0x000fe200078e00ff */
[----:B------:R-:W-:Y:S01]  /*1380*/  USHF.R.S32.HI UR43, URZ, 0x6, UR5 ;  /* 0x000000063f2b7899 */ /* 0x000fe20008011405 */
[----:B------:R-:W-:Y:S01]  /*1390*/  LOP3.LUT R94, R95, 0x3, RZ, 0xc0, !PT ;  /* 0x000000035f5e7812 */ /* 0x000fe200078ec0ff */
[----:B------:R-:W-:Y:S01]  /*13a0*/  IMAD R4, R7, -0x40, R4 ;  /* 0xffffffc007047824 */ /* 0x000fe200078e0204 */
[C---:B------:R-:W-:Y:S01]  /*13b0*/  LOP3.LUT R96, R95.reuse, 0x80, RZ, 0xc0, !PT ;  /* 0x000000805f607812 */ /* 0x040fe200078ec0ff */
[----:B------:R-:W-:Y:S01]  /*13c0*/  UISETP.LT.AND UP0, UPT, UR43, 0x1, UPT ;  /* 0x000000012b00788c */ /* 0x000fe2000bf01270 */
[-C--:B---3--:R-:W-:Y:S01]  /*13d0*/  SHF.L.U32 R0, R0, R93.reuse, RZ ;  /* 0x0000005d00007219 */ /* 0x088fe200000006ff */
[----:B------:R-:W-:Y:S01]  /*13e0*/  ULDC UR4, c[0x0][0x284] ;  /* 0x0000a10000047ab9 */ /* 0x000fe20000000800 */
[----:B------:R-:W-:Y:S01]  /*13f0*/  IMAD R94, R94, -0x2, R5 ;  /* 0xfffffffe5e5e7824 */ /* 0x000fe200078e0205 */
[----:B------:R-:W-:Y:S01]  /*1400*/  USEL UR44, UR43, 0x1, UP0 ;  /* 0x000000012b2c7887 */ /* 0x000fe20008000000 */
[----:B------:R-:W-:Y:S01]  /*1410*/  SHF.L.U32 R93, R6, R93, RZ ;  /* 0x0000005d065d7219 */ /* 0x000fe200000006ff */
[----:B------:R-:W-:Y:S01]  /*1420*/  IMAD.SHL.U32 R95, R95, 0x2, RZ ;  /* 0x000000025f5f7824 */ /* 0x000fe200078e00ff */
[----:B------:R-:W-:Y:S01]  /*1430*/  LOP3.LUT R102, R18, 0x1, RZ, 0xfc, !PT ;  /* 0x0000000112667812 */ /* 0x000fe200078efcff */
[----:B------:R-:W-:Y:S01]  /*1440*/  VIADD R99, R4, UR4 ;  /* 0x0000000404637c36 */ /* 0x000fe20008000000 */
[C---:B----4-:R-:W-:Y:S01]  /*1450*/  SHF.L.U64.HI R92, R8.reuse, 0x3, R9 ;  /* 0x00000003085c7819 */ /* 0x050fe20000010209 */
[----:B--2---:R-:W-:Y:S01]  /*1460*/  IMAD.SHL.U32 R91, R8, 0x8, RZ ;  /* 0x00000008085b7824 */ /* 0x004fe200078e00ff */
[----:B------:R-:W-:Y:S01]  /*1470*/  SHF.R.U32.HI R96, RZ, 0x7, R96 ;  /* 0x00000007ff607819 */ /* 0x000fe20000011660 */
[----:B------:R-:W-:Y:S01]  /*1480*/  IMAD.MOV.U32 R89, RZ, RZ, RZ ;  /* 0x000000ffff597224 */ /* 0x000fe200078e00ff */
[----:B------:R-:W-:Y:S01]  /*1490*/  LOP3.LUT R98, RZ, R0, RZ, 0x33, !PT ;  /* 0x00000000ff627212 */ /* 0x000fe200078e33ff */
[----:B------:R-:W-:Y:S01]  /*14a0*/  UIADD3 UR44, UR43, -UR44, URZ ;  /* 0x8000002c2b2c7290 */ /* 0x000fe2000fffe03f */
[----:B------:R-:W-:Y:S01]  /*14b0*/  UMOV UR40, URZ ;  /* 0x0000003f00287c82 */ /* 0x000fe20008000000 */
[----:B0-----:R-:W-:Y:S01]  /*14c0*/  VIADD R97, R97, 0xffffffff ;  /* 0xffffffff61617836 */ /* 0x001fe20000000000 */
[----:B------:R-:W-:-:S09]  /*14d0*/  UMOV UR41, URZ ;  /* 0x0000003f00297c82 */ /* 0x000fd20008000000 */
.L_x_164:
[----:B0-----:R-:W0:Y:S01]  /*14e0*/  SHFL.IDX PT, R0, R96, RZ, 0x1f ;  /* 0x00001fff60007589 */ /* 0x001e2200000e0000 */
[----:B-1----:R-:W1:Y:S01]  /*14f0*/  S2UR UR7, SR_CgaCtaId ;  /* 0x00000000000779c3 */ /* 0x002e620000008800 */
[----:B------:R-:W-:Y:S01]  /*1500*/  UMOV UR6, 0x400 ;  /* 0x0000040000067882 */ /* 0x000fe20000000000 */
[----:B0-----:R-:W-:Y:S01]  /*1510*/  R2UR UR4, R0 ;  /* 0x00000000000472ca */ /* 0x001fe200000e0000 */
[----:B-1----:R-:W-:-:S12]  /*1520*/  ULEA UR6, UR7, UR6, 0x18 ;  /* 0x0000000607067291 */ /* 0x002fd8000f8ec03f */
[----:B------:R-:W-:-:S04]  /*1530*/  ULEA.HI UR5, UR4, UR4, URZ, 0x1 ;  /* 0x0000000404057291 */ /* 0x000fc8000f8f083f */
[----:B------:R-:W-:-:S04]  /*1540*/  ULOP3.LUT UR5, UR5, 0x7fffe, URZ, 0xc0, !UPT ;  /* 0x0007fffe05057892 */ /* 0x000fc8000f8ec03f */
[----:B------:R-:W-:-:S03]  /*1550*/  UIADD3 UR5, UR4, -UR5, URZ ;  /* 0x8000000504057290 */ /* 0x000fc6000fffe03f */
[----:B------:R-:W-:Y:S01]  /*1560*/  ULDC UR4, c[0x0][0x28c] ;  /* 0x0000a30000047ab9 */ /* 0x000fe20000000800 */
[----:B------:R-:W-:Y:S01]  /*1570*/  ULEA UR5, UR5, UR6, 0xd ;  /* 0x0000000605057291 */ /* 0x000fe2000f8e683f */
[----:B------:R-:W-:-:S03]  /*1580*/  ISETP.LT.AND P0, PT, RZ, UR4, PT ;  /* 0x00000004ff007c0c */ /* 0x000fc6000bf01270 */
[----:B------:R-:W-:-:S04]  /*1590*/  UIADD3 UR5, UR5, 0x180, URZ ;  /* 0x0000018005057890 */ /* 0x000fc8000fffe03f */
[----:B------:R-:W-:-:S04]  /*15a0*/  USHF.R.U32.HI UR5, URZ, 0x4, UR5 ;  /* 0x000000043f057899 */ /* 0x000fc80008011605 */
[----:B------:R-:W-:-:S04]  /*15b0*/  ULOP3.LUT UR5, UR5, 0x3fff, URZ, 0xc0, !UPT ;  /* 0x00003fff05057892 */ /* 0x000fc8000f8ec03f */
[----:B------:R-:W-:Y:S01]  /*15c0*/  ULOP3.LUT UR45, UR5, 0x10000, URZ, 0xfc, !UPT ;  /* 0x00010000052d7892 */ /* 0x000fe2000f8efc3f */
[----:B--2345:R-:W-:Y:S11]  /*15d0*/  @P0 BRA `(.L_x_17) ;  /* 0x0000000000400947 */ /* 0x03cff60003800000 */
[----:B------:R-:W-:Y:S01]  /*15e0*/  MOV R0, 0x0 ;  /* 0x0000000000007802 */ /* 0x000fe20000000f00 */
[----:B------:R-:W-:Y:S01]  /*15f0*/  ULDC.64 UR4, c[0x4][0x68] ;  /* 0x01001a0000047ab9 */ /* 0x000fe20000000a00 */
[----:B------:R-:W-:Y:S01]  /*1600*/  ULDC.64 UR6, c[0x4][0x8] ;  /* 0x0100020000067ab9 */ /* 0x000fe20000000a00 */
[----:B------:R-:W-:Y:S01]  /*1610*/  IMAD.U32 R4, RZ, RZ, UR4 ;  /* 0x00000004ff047e24 */ /* 0x000fe2000f8e00ff */
[----:B------:R0:W1:Y:S01]  /*1620*/  LDC.64 R14, c[0x4][R0] ;  /* 0x01000000000e7b82 */ /* 0x0000620000000a00 */
[----:B------:R-:W-:Y:S01]  /*1630*/  IMAD.U32 R5, RZ, RZ, UR5 ;  /* 0x00000005ff057e24 */ /* 0x000fe2000f8e00ff */
[----:B------:R-:W-:Y:S01]  /*1640*/  ULDC.64 UR4, c[0x4][0x70] ;  /* 0x01001c0000047ab9 */ /* 0x000fe20000000a00 */
[----:B------:R-:W-:Y:S02]  /*1650*/  IMAD.U32 R10, RZ, RZ, UR6 ;  /* 0x00000006ff0a7e24 */ /* 0x000fe4000f8e00ff */
[----:B------:R-:W-:Y:S02]  /*1660*/  IMAD.U32 R6, RZ, RZ, UR4 ;  /* 0x00000004ff067e24 */ /* 0x000fe4000f8e00ff */
[----:B------:R-:W-:-:S02]  /*1670*/  IMAD.U32 R7, RZ, RZ, UR5 ;  /* 0x00000005ff077e24 */ /* 0x000fc4000f8e00ff */
[----:B------:R-:W-:Y:S02]  /*1680*/  IMAD.U32 R11, RZ, RZ, UR7 ;  /* 0x00000007ff0b7e24 */ /* 0x000fe4000f8e00ff */
[----:B------:R-:W-:Y:S02]  /*1690*/  IMAD.MOV.U32 R8, RZ, RZ, 0x1e1 ;  /* 0x000001e1ff087424 */ /* 0x000fe400078e00ff */
[----:B------:R-:W-:Y:S02]  /*16a0*/  IMAD.MOV.U32 R12, RZ, RZ, 0x1 ;  /* 0x00000001ff0c7424 */ /* 0x000fe400078e00ff */
[----:B0-----:R-:W-:-:S07]  /*16b0*/  IMAD.MOV.U32 R13, RZ, RZ, RZ ;  /* 0x000000ffff0d7224 */ /* 0x001fce00078e00ff */
[----:B------:R-:W-:-:S07]  /*16c0*/  LEPC R20, `(.L_x_17) ;  /* 0x000000001014794e */ /* 0x000fce0000000000 */
[----:B-1---5:R-:W-:Y:S05]  /*16d0*/  CALL.ABS.NOINC R14 ;  /* 0x000000000e007343 */ /* 0x022fea0003c00000 */
.L_x_17:
[----:B------:R-:W-:-:S13]  /*16e0*/  ISETP.NE.AND P0, PT, R102, 0x3, PT ;  /* 0x000000036600780c */ /* 0x000fda0003f05270 */
[----:B------:R-:W-:Y:S05]  /*16f0*/  @!P0 BRA `(.L_x_18) ;  /* 0x0000000000048947 */ /* 0x000fea0003800000 */
[----:B------:R-:W-:Y:S01]  /*1700*/  BPT.TRAP 0x1 ;  /* 0x000000040000795c */ /* 0x000fe20000300000 */
.L_x_18:
[----:B------:R-:W0:Y:S01]  /*1710*/  S2UR UR5, SR_CgaCtaId ;  /* 0x00000000000579c3 */ /* 0x000e220000008800 */
[----:B------:R-:W-:Y:S01]  /*1720*/  UMOV UR4, 0x400 ;  /* 0x0000040000047882 */ /* 0x000fe20000000000 */
[----:B------:R-:W-:Y:S02]  /*1730*/  IMAD.U32 R0, RZ, RZ, UR40 ;  /* 0x00000028ff007e24 */ /* 0x000fe4000f8e00ff */
[----:B------:R-:W-:-:S03]  /*1740*/  IMAD.U32 R3, RZ, RZ, UR41 ;  /* 0x00000029ff037e24 */ /* 0x000fc6000f8e00ff */
[----:B------:R-:W-:Y:S01]  /*1750*/  SHF.L.U32 R0, R0, 0x1f, RZ ;  /* 0x0000001f00007819 */ /* 0x000fe200000006ff */
[----:B0-----:R-:W-:-:S06]  /*1760*/  ULEA UR4, UR5, UR4, 0x18 ;  /* 0x0000000405047291 */ /* 0x001fcc000f8ec03f */
[----:B------:R-:W-:-:S04]  /*1770*/  IMAD.U32 R6, RZ, RZ, UR4 ;  /* 0x00000004ff067e24 */ /* 0x000fc8000f8e00ff */
[----:B------:R-:W-:-:S04]  /*1780*/  IMAD R3, R3, 0x8, R6 ;  /* 0x0000000803037824 */ /* 0x000fc800078e0206 */
[----:B------:R0:W1:Y:S01]  /*1790*/  SYNCS.PHASECHK.TRANS64.TRYWAIT P1, [R3+URZ], R0 ;  /* 0x00000000030075a7 */ /* 0x000062000802017f */
[----:B------:R-:W-:Y:S05]  /*17a0*/  @!P0 BRA `(.L_x_19) ;  /* 0x0000000000048947 */ /* 0x000fea0003800000 */
[----:B------:R-:W-:Y:S01]  /*17b0*/  BPT.TRAP 0x1 ;  /* 0x000000040000795c */ /* 0x000fe20000300000 */
.L_x_19:
[----:B------:R-:W-:-:S05]  /*17c0*/  IMAD.U32 R4, RZ, RZ, UR44 ;  /* 0x0000002cff047e24 */ /* 0x000fca000f8e00ff */
[----:B------:R-:W-:Y:S01]  /*17d0*/  ISETP.GE.AND P2, PT, R4, 0x1, PT ;  /* 0x000000010400780c */ /* 0x000fe20003f46270 */
[----:B-1----:R-:W-:-:S12]  /*17e0*/  @P1 BRA `(.L_x_20) ;  /* 0x0000000000081947 */ /* 0x002fd80003800000 */
[----:B------:R-:W1:Y:S02]  /*17f0*/  SYNCS.PHASECHK.TRANS64.TRYWAIT P1, [R3+URZ], R0 ;  /* 0x00000000030075a7 */ /* 0x000e64000802017f */
[----:B-1----:R-:W-:Y:S05]  /*1800*/  @!P1 BRA `(.L_x_21) ;  /* 0x0000006800489947 */ /* 0x002fea0003800000 */
.L_x_20:
[----:B------:R-:W-:Y:S05]  /*1810*/  WARPSYNC.ALL ;  /* 0x0000000000007948 */ /* 0x000fea0003800000 */
[----:B------:R-:W-:Y:S01]  /*1820*/  R2UR UR4, R6 ;  /* 0x00000000060472ca */ /* 0x000fe200000e0000 */
[----:B------:R-:W-:Y:S01]  /*1830*/  ULEA UR5, UR41, UR45, 0xa ;  /* 0x0000002d29057291 */ /* 0x000fe2000f8e503f */
[----:B------:R-:W-:Y:S01]  /*1840*/  WARPGROUP.ARRIVE ;  /* 0x00000000000079c5 */ /* 0x000fe20000000000 */
[----:B------:R-:W-:Y:S01]  /*1850*/  UMOV UR9, 0x40000040 ;  /* 0x4000004000097882 */ /* 0x000fe20000000000 */
[----:B------:R-:W-:-:S04]  /*1860*/  UMOV UR11, 0x40000040 ;  /* 0x40000040000b7882 */ /* 0x000fc80000000000 */
[----:B------:R-:W-:-:S05]  /*1870*/  UMOV UR8, UR5 ;  /* 0x0000000500087c82 */ /* 0x000fca0008000000 */
[----:B------:R-:W-:-:S04]  /*1880*/  UIADD3 UR4, UR4, 0x1c180, URZ ;  /* 0x0001c18004047890 */ /* 0x000fc8000fffe03f */
[----:B------:R-:W-:-:S04]  /*1890*/  USHF.R.U32.HI UR4, URZ, 0x4, UR4 ;  /* 0x000000043f047899 */ /* 0x000fc80008011604 */
[----:B------:R-:W-:-:S04]  /*18a0*/  ULOP3.LUT UR4, UR4, 0x3fff, URZ, 0xc0, !UPT ;  /* 0x00003fff04047892 */ /* 0x000fc8000f8ec03f */
[----:B------:R-:W-:-:S04]  /*18b0*/  ULOP3.LUT UR4, UR4, 0x10000, URZ, 0xfc, !UPT ;  /* 0x0001000004047892 */ /* 0x000fc8000f8efc3f */
[----:B------:R-:W-:-:S07]  /*18c0*/  ULEA UR6, UR41, UR4, 0xa ;  /* 0x0000000429067291 */ /* 0x000fce000f8e503f */
[----:B------:R-:W-:Y:S02]  /*18d0*/  UMOV UR10, UR6 ;  /* 0x00000006000a7c82 */ /* 0x000fe40008000000 */
[----:B------:R-:W-:Y:S01]  /*18e0*/  HGMMA.64x128x16.F32 R24, gdesc[UR8], RZ, !UPT, gsb0 ;  /* 0x01e00000081879f0 */ /* 0x000fe2000c0008ff */
[----:B------:R-:W-:Y:S02]  /*18f0*/  UIADD3 UR8, UR5, 0x2, URZ ;  /* 0x0000000205087890 */ /* 0x000fe4000fffe03f */
[----:B------:R-:W-:Y:S01]  /*1900*/  UIADD3 UR10, UR6, 0x2, URZ ;  /* 0x00000002060a7890 */ /* 0x000fe2000fffe03f */
[----:B------:R-:W-:Y:S01]  /*1910*/  UMOV UR9, 0x40000040 ;  /* 0x4000004000097882 */ /* 0x000fe20000000000 */
[----:B------:R-:W-:Y:S01]  /*1920*/  UMOV UR11, 0x40000040 ;  /* 0x40000040000b7882 */ /* 0x000fe20000000000 */
[----:B------:R-:W-:Y:S02]  /*1930*/  WARPGROUP.DEPBAR.LE gsb0, 0x0 ;  /* 0x00008000000079c5 */ /* 0x000fe40000010000 */
[----:B------:R-:W-:-:S06]  /*1940*/  WARPGROUP.ARRIVE ;  /* 0x00000000000079c5 */ /* 0x000fcc0000000000 */
[----:B------:R-:W-:Y:S01]  /*1950*/  HGMMA.64x128x16.F32 R24, gdesc[UR8], R24, gsb0 ;  /* 0x01e00000081879f0 */ /* 0x000fe20008000818 */
        /* <DEDUP_REMOVED lines=13> */
[----:B------:R-:W-:Y:S03]  /*1a30*/  HGMMA.64x128x16.F32 R24, gdesc[UR8], R24, gsb0 ;  /* 0x01e00000081879f0 */ /* 0x000fe60008000818 */
[----:B------:R-:W-:Y:S02]  /*1a40*/  WARPGROUP.DEPBAR.LE gsb0, 0x0 ;  /* 0x00008000000079c5 */ /* 0x000fe40000010000 */
[----:B------:R-:W-:Y:S05]  /*1a50*/  @!P2 BRA `(.L_x_22) ;  /* 0x000000040028a947 */ /* 0x000fea0003800000 */
[----:B------:R-:W-:Y:S01]  /*1a60*/  UIADD3 UR5, UR41, 0x1, URZ ;  /* 0x0000000129057890 */ /* 0x000fe2000fffe03f */
[----:B01----:R-:W-:Y:S02]  /*1a70*/  IMAD.U32 R0, RZ, RZ, UR44 ;  /* 0x0000002cff007e24 */ /* 0x003fe4000f8e00ff */
[----:B------:R-:W-:Y:S01]  /*1a80*/  IMAD.U32 R3, RZ, RZ, UR41 ;  /* 0x00000029ff037e24 */ /* 0x000fe2000f8e00ff */
[----:B------:R-:W-:-:S04]  /*1a90*/  UISETP.NE.AND UP0, UPT, UR5, 0x7, UPT ;  /* 0x000000070500788c */ /* 0x000fc8000bf05270 */
[----:B------:R-:W-:Y:S02]  /*1aa0*/  USEL UR6, URZ, 0x1, UP0 ;  /* 0x000000013f067887 */ /* 0x000fe40008000000 */
[----:B------:R-:W-:Y:S02]  /*1ab0*/  USEL UR5, UR5, URZ, UP0 ;  /* 0x0000003f05057287 */ /* 0x000fe40008000000 */
[----:B------:R-:W-:-:S06]  /*1ac0*/  ULOP3.LUT UR6, UR40, UR6, URZ, 0x3c, !UPT ;  /* 0x0000000628067292 */ /* 0x000fcc000f8e3c3f */
[----:B------:R-:W-:-:S07]  /*1ad0*/  IMAD.U32 R7, RZ, RZ, UR6 ;  /* 0x00000006ff077e24 */ /* 0x000fce000f8e00ff */
.L_x_29:
[----:B------:R-:W-:Y:S05]  /*1ae0*/  @!P0 BRA `(.L_x_23) ;  /* 0x0000000000048947 */ /* 0x000fea0003800000 */
[----:B------:R-:W-:Y:S01]  /*1af0*/  BPT.TRAP 0x1 ;  /* 0x000000040000795c */ /* 0x000fe20000300000 */
.L_x_23:
[----:B------:R-:W0:Y:S01]  /*1b00*/  S2UR UR7, SR_CgaCtaId ;  /* 0x00000000000779c3 */ /* 0x000e220000008800 */
[----:B------:R-:W-:Y:S01]  /*1b10*/  UMOV UR6, 0x400 ;  /* 0x0000040000067882 */ /* 0x000fe20000000000 */
[----:B------:R-:W-:Y:S01]  /*1b20*/  IMAD.U32 R5, RZ, RZ, UR5 ;  /* 0x00000005ff057e24 */ /* 0x000fe2000f8e00ff */
[----:B------:R-:W-:Y:S01]  /*1b30*/  SHF.L.U32 R4, R7, 0x1f, RZ ;  /* 0x0000001f07047819 */ /* 0x000fe200000006ff */
[----:B0-----:R-:W-:-:S06]  /*1b40*/  ULEA UR6, UR7, UR6, 0x18 ;  /* 0x0000000607067291 */ /* 0x001fcc000f8ec03f */
[----:B------:R-:W-:-:S04]  /*1b50*/  IMAD.U32 R6, RZ, RZ, UR6 ;  /* 0x00000006ff067e24 */ /* 0x000fc8000f8e00ff */
[----:B------:R-:W-:-:S04]  /*1b60*/  IMAD R5, R5, 0x8, R6 ;  /* 0x0000000805057824 */ /* 0x000fc800078e0206 */
[----:B------:R0:W1:Y:S01]  /*1b70*/  SYNCS.PHASECHK.TRANS64.TRYWAIT P1, [R5+URZ], R4 ;  /* 0x00000004050075a7 */ /* 0x000062000802017f */
[----:B------:R-:W-:Y:S05]  /*1b80*/  @!P0 BRA `(.L_x_24) ;  /* 0x0000000000048947 */ /* 0x000fea0003800000 */
[----:B------:R-:W-:Y:S01]  /*1b90*/  BPT.TRAP 0x1 ;  /* 0x000000040000795c */ /* 0x000fe20000300000 */
.L_x_24:
[----:B-1----:R-:W-:Y:S05]  /*1ba0*/  @P1 BRA `(.L_x_25) ;  /* 0x0000000000081947 */ /* 0x002fea0003800000 */
[----:B------:R-:W1:Y:S02]  /*1bb0*/  SYNCS.PHASECHK.TRANS64.TRYWAIT P1, [R5+URZ], R4 ;  /* 0x00000004050075a7 */ /* 0x000e64000802017f */
[----:B-1----:R-:W-:Y:S05]  /*1bc0*/  @!P1 BRA `(.L_x_26) ;  /* 0x00000064006c9947 */ /* 0x002fea0003800000 */
.L_x_25:
[----:B------:R-:W-:Y:S01]  /*1bd0*/  ULEA UR6, UR5, UR45, 0xa ;  /* 0x0000002d05067291 */ /* 0x000fe2000f8e503f */
[----:B------:R-:W-:Y:S01]  /*1be0*/  WARPGROUP.ARRIVE ;  /* 0x00000000000079c5 */ /* 0x000fe20000000000 */
[----:B------:R-:W-:Y:S01]  /*1bf0*/  ULEA UR7, UR5, UR4, 0xa ;  /* 0x0000000405077291 */ /* 0x000fe2000f8e503f */
[----:B------:R-:W-:Y:S01]  /*1c00*/  UMOV UR9, 0x40000040 ;  /* 0x4000004000097882 */ /* 0x000fe20000000000 */
[----:B------:R-:W-:-:S03]  /*1c10*/  UMOV UR11, 0x40000040 ;  /* 0x40000040000b7882 */ /* 0x000fc60000000000 */
[----:B------:R-:W-:Y:S02]  /*1c20*/  UMOV UR8, UR6 ;  /* 0x0000000600087c82 */ /* 0x000fe40008000000 */
[----:B------:R-:W-:Y:S02]  /*1c30*/  UMOV UR10, UR7 ;  /* 0x00000007000a7c82 */ /* 0x000fe40008000000 */
[----:B------:R-:W-:Y:S01]  /*1c40*/  HGMMA.64x128x16.F32 R24, gdesc[UR8], R24, gsb0 ;  /* 0x01e00000081879f0 */ /* 0x000fe20008000818 */
[----:B------:R-:W-:Y:S02]  /*1c50*/  UIADD3 UR8, UR6, 0x2, URZ ;  /* 0x0000000206087890 */ /* 0x000fe4000fffe03f */
[----:B------:R-:W-:Y:S01]  /*1c60*/  UIADD3 UR10, UR7, 0x2, URZ ;  /* 0x00000002070a7890 */ /* 0x000fe2000fffe03f */
[----:B------:R-:W-:Y:S01]  /*1c70*/  UMOV UR9, 0x40000040 ;  /* 0x4000004000097882 */ /* 0x000fe20000000000 */
[----:B------:R-:W-:Y:S01]  /*1c80*/  UMOV UR11, 0x40000040 ;  /* 0x40000040000b7882 */ /* 0x000fe20000000000 */
[----:B------:R-:W-:-:S02]  /*1c90*/  WARPGROUP.DEPBAR.LE gsb0, 0x0 ;  /* 0x00008000000079c5 */ /* 0x000fc40000010000 */
        /* <DEDUP_REMOVED lines=18> */
[----:B------:R-:W-:Y:S01]  /*1dc0*/  BPT.TRAP 0x1 ;  /* 0x000000040000795c */ /* 0x000fe20000300000 */
.L_x_27:
[----:B------:R-:W-:-:S13]  /*1dd0*/  ISETP.NE.AND P1, PT, R22, RZ, PT ;  /* 0x000000ff1600720c */ /* 0x000fda0003f25270 */
[----:B01----:R-:W-:-:S04]  /*1de0*/  @P1 IMAD R4, R3, 0x8, R6 ;  /* 0x0000000803041824 */ /* 0x003fc800078e0206 */
[----:B------:R-:W-:-:S05]  /*1df0*/  @P1 VIADD R4, R4, 0x38 ;  /* 0x0000003804041836 */ /* 0x000fca0000000000 */
[----:B------:R-:W-:-:S04]  /*1e00*/  @P1 PRMT R4, R19, 0x654, R4 ;  /* 0x0000065413041816 */ /* 0x000fc80000000004 */
[----:B------:R0:W-:Y:S01]  /*1e10*/  @P1 SYNCS.ARRIVE.TRANS64.RED.A1T0 RZ, [R4+URZ], RZ ;  /* 0x000000ff04ff19a7 */ /* 0x0001e2000810043f */
[----:B------:R-:W-:-:S13]  /*1e20*/  ISETP.GT.U32.AND P1, PT, R18, 0x1, PT ;  /* 0x000000011200780c */ /* 0x000fda0003f24070 */
[----:B0-----:R-:W-:Y:S05]  /*1e30*/  @P1 BRA `(.L_x_28) ;  /* 0x0000000000041947 */ /* 0x001fea0003800000 */
[----:B------:R-:W-:Y:S01]  /*1e40*/  BPT.TRAP 0x1 ;  /* 0x000000040000795c */ /* 0x000fe20000300000 */
.L_x_28:
[----:B------:R-:W-:Y:S01]  /*1e50*/  UIADD3 UR5, UR5, 0x1, URZ ;  /* 0x0000000105057890 */ /* 0x000fe2000fffe03f */
[C---:B------:R-:W-:Y:S01]  /*1e60*/  ISETP.GT.AND P2, PT, R0.reuse, 0x1, PT ;  /* 0x000000010000780c */ /* 0x040fe20003f44270 */
[----:B------:R-:W-:Y:S02]  /*1e70*/  VIADD R3, R3, 0x1 ;  /* 0x0000000103037836 */ /* 0x000fe40000000000 */
[----:B------:R-:W-:Y:S01]  /*1e80*/  UISETP.NE.AND UP0, UPT, UR5, 0x7, UPT ;  /* 0x000000070500788c */ /* 0x000fe2000bf05270 */
[----:B------:R-:W-:Y:S02]  /*1e90*/  VIADD R0, R0, 0xffffffff ;  /* 0xffffffff00007836 */ /* 0x000fe40000000000 */
[C---:B------:R-:W-:Y:S01]  /*1ea0*/  ISETP.NE.AND P1, PT, R3.reuse, 0x7, PT ;  /* 0x000000070300780c */ /* 0x040fe20003f25270 */
[----:B------:R-:W-:Y:S02]  /*1eb0*/  USEL UR6, URZ, 0x1, UP0 ;  /* 0x000000013f067887 */ /* 0x000fe40008000000 */
[----:B------:R-:W-:Y:S01]  /*1ec0*/  USEL UR5, UR5, URZ, UP0 ;  /* 0x0000003f05057287 */ /* 0x000fe20008000000 */
[----:B------:R-:W-:-:S03]  /*1ed0*/  SEL R3, R3, RZ, P1 ;  /* 0x000000ff03037207 */ /* 0x000fc60000800000 */
[----:B------:R-:W-:Y:S01]  /*1ee0*/  LOP3.LUT R7, R7, UR6, RZ, 0x3c, !PT ;  /* 0x0000000607077c12 */ /* 0x000fe2000f8e3cff */
[----:B------:R-:W-:Y:S07]  /*1ef0*/  @P2 BRA `(.L_x_29) ;  /* 0xfffffff800f82947 */ /* 0x000fee000383ffff */
.L_x_22:
[----:B01----:R-:W0:Y:S02]  /*1f00*/  LDC R0, c[0x0][0x28c] ;  /* 0x0000a300ff007b82 */ /* 0x003e240000000800 */
[----:B0-----:R-:W-:-:S13]  /*1f10*/  ISETP.GE.AND P1, PT, R0, 0x1, PT ;  /* 0x000000010000780c */ /* 0x001fda0003f26270 */
[----:B------:R-:W-:Y:S05]  /*1f20*/  @!P1 BRA `(.L_x_30) ;  /* 0x0000000000509947 */ /* 0x000fea0003800000 */
[----:B------:R-:W-:Y:S05]  /*1f30*/  @!P0 BRA `(.L_x_31) ;  /* 0x0000000000048947 */ /* 0x000fea0003800000 */
[----:B------:R-:W-:Y:S01]  /*1f40*/  BPT.TRAP 0x1 ;  /* 0x000000040000795c */ /* 0x000fe20000300000 */
.L_x_31:
[----:B------:R-:W-:Y:S01]  /*1f50*/  ISETP.NE.AND P0, PT, R22, RZ, PT ;  /* 0x000000ff1600720c */ /* 0x000fe20003f05270 */
[----:B------:R-:W-:Y:S01]  /*1f60*/  BSSY B0, `(.L_x_32) ;  /* 0x000000e000007945 */ /* 0x000fe20003800000 */
[----:B------:R-:W-:-:S11]  /*1f70*/  ISETP.GT.U32.AND P1, PT, R18, 0x1, PT ;  /* 0x000000011200780c */ /* 0x000fd60003f24070 */
[----:B------:R-:W-:Y:S05]  /*1f80*/  @!P0 BRA `(.L_x_33) ;  /* 0x00000000002c8947 */ /* 0x000fea0003800000 */
[----:B------:R-:W-:-:S04]  /*1f90*/  UIADD3 UR6, UR44, UR41, URZ ;  /* 0x000000292c067290 */ /* 0x000fc8000fffe03f */
[----:B------:R-:W-:-:S04]  /*1fa0*/  UIMAD.WIDE.U32 UR4, UR6, 0x24924925, URZ ;  /* 0x24924925060478a5 */ /* 0x000fc8000f8e003f */
[----:B------:R-:W-:-:S04]  /*1fb0*/  UIADD3 UR4, UR6, -UR5, URZ ;  /* 0x8000000506047290 */ /* 0x000fc8000fffe03f */
[----:B------:R-:W-:-:S04]  /*1fc0*/  ULEA.HI UR4, UR4, UR5, URZ, 0x1f ;  /* 0x0000000504047291 */ /* 0x000fc8000f8ff83f */
[----:B------:R-:W-:-:S04]  /*1fd0*/  USHF.R.U32.HI UR4, URZ, 0x2, UR4 ;  /* 0x000000023f047899 */ /* 0x000fc80008011604 */
[----:B------:R-:W-:-:S06]  /*1fe0*/  UIMAD UR4, UR4, -0x7, UR6 ;  /* 0xfffffff9040478a4 */ /* 0x000fcc000f8e0206 */
[----:B------:R-:W-:-:S04]  /*1ff0*/  IMAD.U32 R3, RZ, RZ, UR4 ;  /* 0x00000004ff037e24 */ /* 0x000fc8000f8e00ff */
[----:B------:R-:W-:-:S04]  /*2000*/  IMAD R0, R3, 0x8, R6 ;  /* 0x0000000803007824 */ /* 0x000fc800078e0206 */
[----:B------:R-:W-:-:S05]  /*2010*/  VIADD R0, R0, 0x38 ;  /* 0x0000003800007836 */ /* 0x000fca0000000000 */
[----:B------:R-:W-:-:S04]  /*2020*/  PRMT R0, R19, 0x654, R0 ;  /* 0x0000065413007816 */ /* 0x000fc80000000000 */
[----:B------:R0:W-:Y:S03]  /*2030*/  SYNCS.ARRIVE.TRANS64.RED.A1T0 RZ, [R0+URZ], RZ ;  /* 0x000000ff00ff79a7 */ /* 0x0001e6000810043f */
.L_x_33:
[----:B------:R-:W-:Y:S05]  /*2040*/  BSYNC B0 ;  /* 0x0000000000007941 */ /* 0x000fea0003800000 */
.L_x_32:
[----:B------:R-:W-:Y:S05]  /*2050*/  @P1 BRA `(.L_x_30) ;  /* 0x0000000000041947 */ /* 0x000fea0003800000 */
[----:B------:R-:W-:Y:S01]  /*2060*/  BPT.TRAP 0x1 ;  /* 0x000000040000795c */ /* 0x000fe20000300000 */
.L_x_30:
[----:B------:R-:W-:Y:S01]  /*2070*/  UISETP.GE.U32.AND UP1, UPT, UR43, 0x7, UPT ;  /* 0x000000072b00788c */ /* 0x000fe2000bf26070 */
[----:B------:R-:W-:Y:S01]  /*2080*/  IMAD.SHL.U32 R100, R100, 0x80, RZ ;  /* 0x0000008064647824 */ /* 0x000fe200078e00ff */
[----:B------:R-:W-:Y:S01]  /*2090*/  UIADD3 UR41, UR43, UR41, URZ ;  /* 0x000000292b297290 */ /* 0x000fe2000fffe03f */
[----:B------:R-:W-:Y:S01]  /*20a0*/  SHF.R.S32.HI R11, RZ, 0x1f, R101 ;  /* 0x0000001fff0b7819 */ /* 0x000fe20000011465 */
[----:B------:R-:W-:Y:S01]  /*20b0*/  ULDC UR10, c[0x0][0x288] ;  /* 0x0000a200000a7ab9 */ /* 0x000fe20000000800 */
[----:B------:R-:W-:Y:S01]  /*20c0*/  IMAD.SHL.U32 R6, R103, 0x80, RZ ;  /* 0x0000008067067824 */ /* 0x000fe200078e00ff */
[C---:B------:R-:W-:Y:S01]  /*20d0*/  LOP3.LUT R8, R100.reuse, 0x6, R95, 0xf8, !PT ;  /* 0x0000000664087812 */ /* 0x040fe200078ef85f */
[----:B------:R-:W-:Y:S01]  /*20e0*/  UISETP.GT.U32.AND UP0, UPT, UR41, 0x6, UPT ;  /* 0x000000062900788c */ /* 0x000fe2000bf04070 */
[----:B------:R-:W-:Y:S01]  /*20f0*/  ISETP.GE.AND P0, PT, R100, UR10, PT ;  /* 0x0000000a64007c0c */ /* 0x000fe2000bf06270 */
[----:B------:R-:W-:Y:S01]  /*2100*/  ULDC.64 UR6, c[0x0][0x5d0] ;  /* 0x0001740000067ab9 */ /* 0x000fe20000000a00 */
[----:B------:R-:W-:Y:S01]  /*2110*/  ULDC UR11, c[0x0][0x284] ;  /* 0x0000a100000b7ab9 */ /* 0x000fe20000000800 */
[----:B------:R-:W-:Y:S01]  /*2120*/  @UP1 UIMAD.WIDE.U32 UR4, UR41, 0x24924925, URZ ;  /* 0x24924925290418a5 */ /* 0x000fe2000f8e003f */
[----:B------:R-:W-:Y:S01]  /*2130*/  SHF.R.S32.HI R9, RZ, 0x1f, R8 ;  /* 0x0000001fff097819 */ /* 0x000fe20000011408 */
[----:B0-----:R-:W-:Y:S01]  /*2140*/  IMAD R0, R11, UR6, RZ ;  /* 0x000000060b007c24 */ /* 0x001fe2000f8e02ff */
[----:B------:R-:W-:Y:S01]  /*2150*/  UISETP.LT.U32.AND UP0, UPT, UR43, 0x7, UP0 ;  /* 0x000000072b00788c */ /* 0x000fe20008701070 */
[----:B------:R-:W-:Y:S01]  /*2160*/  ISETP.GE.OR P0, PT, R6, UR11, P0 ;  /* 0x0000000b06007c0c */ /* 0x000fe20008706670 */
[----:B------:R-:W-:Y:S01]  /*2170*/  @UP1 UIADD3 UR4, UR41, -UR5, URZ ;  /* 0x8000000529041290 */ /* 0x000fe2000fffe03f */
[C---:B------:R-:W-:Y:S01]  /*2180*/  IMAD R3, R101.reuse, UR7, R0 ;  /* 0x0000000765037c24 */ /* 0x040fe2000f8e0200 */
[----:B------:R-:W-:Y:S01]  /*2190*/  ULDC.64 UR8, c[0x0][0x5c8] ;  /* 0x0001720000087ab9 */ /* 0x000fe20000000a00 */
[----:B------:R-:W-:Y:S01]  /*21a0*/  IMAD.WIDE.U32 R4, R101, UR6, R8 ;  /* 0x0000000665047c25 */ /* 0x000fe2000f8e0008 */
[----:B------:R-:W-:-:S02]  /*21b0*/  USEL UR6, URZ, 0x1, !UP0 ;  /* 0x000000013f067887 */ /* 0x000fc4000c000000 */
[----:B------:R-:W-:Y:S01]  /*21c0*/  @UP1 ULEA.HI UR4, UR4, UR5, URZ, 0x1f ;  /* 0x0000000504041291 */ /* 0x000fe2000f8ff83f */
[----:B------:R-:W-:Y:S01]  /*21d0*/  IMAD.WIDE R104, R103, 0x80, R88 ;  /* 0x0000008067687825 */ /* 0x000fe200078e0258 */
[----:B------:R-:W-:Y:S02]  /*21e0*/  ULOP3.LUT UR40, UR40, UR6, URZ, 0x3c, !UPT ;  /* 0x0000000628287292 */ /* 0x000fe4000f8e3c3f */
[----:B------:R-:W-:Y:S01]  /*21f0*/  @UP1 USHF.R.U32.HI UR4, URZ, 0x2, UR4 ;  /* 0x000000023f041899 */ /* 0x000fe20008011604 */
[----:B------:R-:W-:Y:S02]  /*2200*/  IMAD.IADD R5, R5, 0x1, R3 ;  /* 0x0000000105057824 */ /* 0x000fe400078e0203 */
[----:B------:R-:W-:Y:S01]  /*2210*/  IMAD R3, R105, UR8, RZ ;  /* 0x0000000869037c24 */ /* 0x000fe2000f8e02ff */
[----:B------:R-:W-:Y:S01]  /*2220*/  @UP1 ULOP3.LUT UR40, UR40, 0x1, UR4, 0x78, !UPT ;  /* 0x0000000128281892 */ /* 0x000fe2000f8e7804 */
[----:B------:R-:W-:-:S04]  /*2230*/  IMAD.WIDE.U32 R106, R104, UR8, R4 ;  /* 0x00000008686a7c25 */ /* 0x000fc8000f8e0004 */
[----:B------:R-:W-:Y:S02]  /*2240*/  IMAD R7, R104, UR9, R3 ;  /* 0x0000000968077c24 */ /* 0x000fe4000f8e0203 */
[----:B------:R-:W-:Y:S01]  /*2250*/  IMAD.MOV.U32 R0, RZ, RZ, -0x1 ;  /* 0xffffffffff007424 */ /* 0x000fe200078e00ff */
[----:B------:R-:W-:Y:S06]  /*2260*/  @P0 BRA `(.L_x_34) ;  /* 0x00000040001c0947 */ /* 0x000fec0003800000 */
[----:B-----5:R-:W-:Y:S01]  /*2270*/  FSETP.NEU.AND P0, PT, R90, RZ, PT ;  /* 0x000000ff5a00720b */ /* 0x020fe20003f0d000 */
[----:B------:R-:W-:Y:S01]  /*2280*/  IMAD.IADD R4, R94, 0x1, -R100 ;  /* 0x000000015e047824 */ /* 0x000fe200078e0a64 */
[----:B------:R-:W-:Y:S01]  /*2290*/  BSSY B0, `(.L_x_34) ;  /* 0x0000404000007945 */ /* 0x000fe20003800000 */
[----:B------:R-:W-:Y:S02]  /*22a0*/  IMAD.IADD R3, R99, 0x1, -R6 ;  /* 0x0000000163037824 */ /* 0x000fe400078e0a06 */
[----:B------:R-:W-:Y:S01]  /*22b0*/  IMAD.IADD R103, R107, 0x1, R7 ;  /* 0x000000016b677824 */ /* 0x000fe200078e0207 */
[----:B------:R-:W-:-:S04]  /*22c0*/  ISETP.GT.AND P2, PT, R4, RZ, PT ;  /* 0x000000ff0400720c */ /* 0x000fc80003f44270 */
[----:B------:R-:W-:-:S03]  /*22d0*/  ISETP.GT.AND P1, PT, R3, RZ, P2 ;  /* 0x000000ff0300720c */ /* 0x000fc60001724270 */
[----:B------:R-:W-:Y:S10]  /*22e0*/  @!P0 BRA `(.L_x_35) ;  /* 0x0000002c00288947 */ /* 0x000ff40003800000 */
[----:B------:R-:W0:Y:S01]  /*22f0*/  LDC.64 R110, c[0x0][0x5b8] ;  /* 0x00016e00ff6e7b82 */ /* 0x000e220000000a00 */
[----:B------:R-:W-:-:S07]  /*2300*/  ULDC.64 UR4, c[0x0][0x5c0] ;  /* 0x0001700000047ab9 */ /* 0x000fce0000000a00 */
[----:B------:R-:W1:Y:S08]  /*2310*/  LDC.64 R112, c[0x0][0x5b0] ;  /* 0x00016c00ff707b82 */ /* 0x000e700000000a00 */
[----:B------:R-:W2:Y:S01]  /*2320*/  LDC.64 R114, c[0x0][0x5a8] ;  /* 0x00016a00ff727b82 */ /* 0x000ea20000000a00 */
[-C--:B0-----:R-:W-:Y:S02]  /*2330*/  IMAD R6, R11, R110.reuse, RZ ;  /* 0x0000006e0b067224 */ /* 0x081fe400078e02ff */
[----:B------:R-:W-:-:S04]  /*2340*/  IMAD.WIDE.U32 R108, R101, R110, R8 ;  /* 0x0000006e656c7225 */ /* 0x000fc800078e0008 */
[----:B------:R-:W-:Y:S02]  /*2350*/  IMAD R107, R101, R111, R6 ;  /* 0x0000006f656b7224 */ /* 0x000fe400078e0206 */
[-C--:B-1----:R-:W-:Y:S02]  /*2360*/  IMAD R5, R105, R112.reuse, RZ ;  /* 0x0000007069057224 */ /* 0x082fe400078e02ff */
[----:B------:R-:W-:Y:S02]  /*2370*/  IMAD.IADD R13, R109, 0x1, R107 ;  /* 0x000000016d0d7824 */ /* 0x000fe400078e026b */
[----:B------:R-:W-:Y:S02]  /*2380*/  IMAD.MOV.U32 R12, RZ, RZ, R108 ;  /* 0x000000ffff0c7224 */ /* 0x000fe400078e006c */
[C---:B------:R-:W-:Y:S02]  /*2390*/  IMAD R111, R104.reuse, R113, R5 ;  /* 0x00000071686f7224 */ /* 0x040fe400078e0205 */
[----:B------:R-:W-:-:S04]  /*23a0*/  IMAD.WIDE.U32 R6, R104, R112, R12 ;  /* 0x0000007068067225 */ /* 0x000fc800078e000c */
[----:B------:R-:W-:Y:S01]  /*23b0*/  IMAD.IADD R5, R7, 0x1, R111 ;  /* 0x0000000107057824 */ /* 0x000fe200078e026f */
[----:B--2---:R-:W-:-:S04]  /*23c0*/  LEA R14, P0, R6, R114, 0x1 ;  /* 0x00000072060e7211 */ /* 0x004fc800078008ff */
[----:B------:R-:W-:-:S05]  /*23d0*/  LEA.HI.X R15, R6, R115, R5, 0x1, P0 ;  /* 0x00000073060f7211 */ /* 0x000fca00000f0c05 */
[----:B------:R0:W2:Y:S01]  /*23e0*/  @P1 LDG.E.LTC128B.U16 R5, desc[UR38][R14.64] ;  /* 0x000000260e051981 */ /* 0x0000a2000c1e1520 */
[----:B------:R-:W-:Y:S01]  /*23f0*/  LEA R10, P0, R106, UR4, 0x1 ;  /* 0x000000046a0a7c11 */ /* 0x000fe2000f8008ff */
[----:B------:R-:W-:Y:S01]  /*2400*/  IMAD.WIDE.U32 R6, R104, R112, R8 ;  /* 0x0000007068067225 */ /* 0x000fe200078e0008 */
[----:B------:R-:W-:Y:S03]  /*2410*/  BSSY B1, `(.L_x_36) ;  /* 0x0000012000017945 */ /* 0x000fe60003800000 */
[----:B------:R-:W-:Y:S02]  /*2420*/  IMAD.IADD R7, R111, 0x1, R7 ;  /* 0x000000016f077824 */ /* 0x000fe400078e0207 */
[----:B------:R-:W-:Y:S01]  /*2430*/  IMAD.WIDE.U32 R20, R101, R110, R6 ;  /* 0x0000006e65147225 */ /* 0x000fe200078e0006 */
[----:B0-----:R-:W-:-:S03]  /*2440*/  SHF.L.U64.HI R15, R112, 0x3, R113 ;  /* 0x00000003700f7819 */ /* 0x001fc60000010271 */
[----:B------:R-:W-:Y:S01]  /*2450*/  IMAD.IADD R7, R107, 0x1, R21 ;  /* 0x000000016b077824 */ /* 0x000fe200078e0215 */
[----:B------:R-:W-:Y:S01]  /*2460*/  LEA R6, P4, R20, R114, 0x1 ;  /* 0x0000007214067211 */ /* 0x000fe200078808ff */
[----:B------:R-:W-:-:S03]  /*2470*/  IMAD.SHL.U32 R14, R112, 0x8, RZ ;  /* 0x00000008700e7824 */ /* 0x000fc600078e00ff */
[----:B------:R-:W-:Y:S01]  /*2480*/  LEA.HI.X R7, R20, R115, R7, 0x1, P4 ;  /* 0x0000007314077211 */ /* 0x000fe200020f0c07 */
[----:B--2---:R-:W-:-:S05]  /*2490*/  HADD2.F32 R11, -RZ, R5.H0_H0 ;  /* 0x20000005ff0b7230 */ /* 0x004fca0000004100 */
[----:B------:R-:W-:-:S04]  /*24a0*/  FMUL R11, R11, R90 ;  /* 0x0000005a0b0b7220 */ /* 0x000fc80000400000 */
[----:B------:R-:W-:Y:S01]  /*24b0*/  FFMA R24, R24, R23, R11 ;  /* 0x0000001718187223 */ /* 0x000fe2000000000b */
[----:B------:R-:W-:Y:S02]  /*24c0*/  LEA.HI.X R11, R106, UR5, R103, 0x1, P0 ;  /* 0x000000056a0b7c11 */ /* 0x000fe400080f0c67 */
[----:B------:R-:W-:Y:S02]  /*24d0*/  ISETP.GT.AND P0, PT, R4, 0x1, PT ;  /* 0x000000010400780c */ /* 0x000fe40003f04270 */
[----:B------:R-:W-:Y:S02]  /*24e0*/  F2FP.F16.F32.PACK_AB R24, RZ, R24 ;  /* 0x00000018ff18723e */ /* 0x000fe400000000ff */
[----:B------:R-:W-:-:S03]  /*24f0*/  ISETP.GT.AND P3, PT, R3, RZ, P0 ;  /* 0x000000ff0300720c */ /* 0x000fc60000764270 */
[----:B------:R0:W-:Y:S10]  /*2500*/  @P1 STG.E.U16 desc[UR38][R10.64], R24 ;  /* 0x000000180a001986 */ /* 0x0001f4000c101526 */
[----:B------:R-:W-:Y:S05]  /*2510*/  @!P3 BRA `(.L_x_37) ;  /* 0x000000000004b947 */ /* 0x000fea0003800000 */
[----:B------:R1:W5:Y:S02]  /*2520*/  LDG.E.LTC128B.U16 R5, desc[UR38][R6.64+0x2] ;  /* 0x0000022606057981 */ /* 0x000364000c1e1520 */
.L_x_37:
[----:B------:R-:W-:Y:S05]  /*2530*/  BSYNC B1 ;  /* 0x0000000000017941 */ /* 0x000fea0003800000 */
.L_x_36:
[----:B-----5:R-:W-:Y:S01]  /*2540*/  HADD2.F32 R103, -RZ, R5.H0_H0 ;  /* 0x20000005ff677230 */ /* 0x020fe20000004100 */
[----:B------:R-:W-:Y:S01]  /*2550*/  ISETP.GT.AND P2, PT, R3, 0x8, P2 ;  /* 0x000000080300780c */ /* 0x000fe20001744270 */
[----:B------:R-:W-:Y:S01]  /*2560*/  IMAD.WIDE.U32 R20, R104, R112, R14 ;  /* 0x0000007068147225 */ /* 0x000fe200078e000e */
[----:B0-----:R-:W-:-:S03]  /*2570*/  PRMT R24, R5, 0x7610, R24 ;  /* 0x0000761005187816 */ /* 0x001fc60000000018 */
[----:B------:R-:W-:Y:S01]  /*2580*/  FMUL R12, R103, R90 ;  /* 0x0000005a670c7220 */ /* 0x000fe20000400000 */
[----:B------:R-:W-:Y:S01]  /*2590*/  IMAD.IADD R111, R111, 0x1, R21 ;  /* 0x000000016f6f7824 */ /* 0x000fe200078e0215 */
[----:B------:R-:W-:Y:S02]  /*25a0*/  IADD3 R108, P1, R108, R20, RZ ;  /* 0x000000146c6c7210 */ /* 0x000fe40007f3e0ff */
[----:B------:R-:W-:-:S03]  /*25b0*/  FFMA R12, R25, R23, R12 ;  /* 0x00000017190c7223 */ /* 0x000fc6000000000c */
[----:B------:R-:W-:Y:S01]  /*25c0*/  IMAD.X R13, R111, 0x1, R13, P1 ;  /* 0x000000016f0d7824 */ /* 0x000fe200008e060d */
[C---:B------:R-:W-:Y:S02]  /*25d0*/  LEA R14, P1, R108.reuse, R114, 0x1 ;  /* 0x000000726c0e7211 */ /* 0x040fe400078208ff */
[----:B------:R-:W-:Y:S02]  /*25e0*/  F2FP.F16.F32.PACK_AB R12, RZ, R12 ;  /* 0x0000000cff0c723e */ /* 0x000fe400000000ff */
[----:B------:R-:W-:Y:S02]  /*25f0*/  LEA.HI.X R15, R108, R115, R13, 0x1, P1 ;  /* 0x000000736c0f7211 */ /* 0x000fe400008f0c0d */
[----:B------:R-:W-:-:S05]  /*2600*/  PRMT R21, R12, 0x7610, R21 ;  /* 0x000076100c157816 */ /* 0x000fca0000000015 */
[----:B------:R0:W-:Y:S04]  /*2610*/  @P3 STG.E.U16 desc[UR38][R10.64+0x2], R21 ;  /* 0x000002150a003986 */ /* 0x0001e8000c101526 */
[----:B------:R-:W2:Y:S01]  /*2620*/  @P2 LDG.E.LTC128B.U16 R24, desc[UR38][R14.64] ;  /* 0x000000260e182981 */ /* 0x000ea2000c1e1520 */
[----:B------:R-:W-:Y:S01]  /*2630*/  IADD3 R20, P1, R8, R20, RZ ;  /* 0x0000001408147210 */ /* 0x000fe20007f3e0ff */
[----:B------:R-:W-:Y:S01]  /*2640*/  BSSY B1, `(.L_x_38) ;  /* 0x0000011000017945 */ /* 0x000fe20003800000 */
[----:B------:R-:W-:Y:S02]  /*2650*/  SHF.L.U64.HI R13, R91, 0x1, R92 ;  /* 0x000000015b0d7819 */ /* 0x000fe4000001025c */
[----:B------:R-:W-:Y:S01]  /*2660*/  ISETP.GT.AND P0, PT, R3, 0x8, P0 ;  /* 0x000000080300780c */ /* 0x000fe20000704270 */
[----:B0-----:R-:W-:Y:S01]  /*2670*/  IMAD.X R21, R9, 0x1, R111, P1 ;  /* 0x0000000109157824 */ /* 0x001fe200008e066f */
[----:B------:R-:W-:Y:S01]  /*2680*/  LEA R12, P1, R91, R10, 0x1 ;  /* 0x0000000a5b0c7211 */ /* 0x000fe200078208ff */
[----:B------:R-:W-:-:S04]  /*2690*/  IMAD.WIDE.U32 R20, R101, R110, R20 ;  /* 0x0000006e65147225 */ /* 0x000fc800078e0014 */
[----:B------:R-:W-:Y:S01]  /*26a0*/  IMAD.X R13, R13, 0x1, R11, P1 ;  /* 0x000000010d0d7824 */ /* 0x000fe200008e060b */
[----:B------:R-:W-:Y:S01]  /*26b0*/  LEA R8, P3, R20, R114, 0x1 ;  /* 0x0000007214087211 */ /* 0x000fe200078608ff */
[----:B------:R-:W-:-:S05]  /*26c0*/  IMAD.IADD R9, R107, 0x1, R21 ;  /* 0x000000016b097824 */ /* 0x000fca00078e0215 */
[----:B------:R-:W-:Y:S01]  /*26d0*/  LEA.HI.X R9, R20, R115, R9, 0x1, P3 ;  /* 0x0000007314097211 */ /* 0x000fe200018f0c09 */
[----:B--2---:R-:W-:-:S05]  /*26e0*/  HADD2.F32 R5, -RZ, R24.H0_H0 ;  /* 0x20000018ff057230 */ /* 0x004fca0000004100 */
[----:B------:R-:W-:-:S04]  /*26f0*/  FMUL R5, R5, R90 ;  /* 0x0000005a05057220 */ /* 0x000fc80000400000 */
[----:B------:R-:W-:-:S05]  /*2700*/  FFMA R5, R26, R23, R5 ;  /* 0x000000171a057223 */ /* 0x000fca0000000005 */
[----:B------:R-:W-:-:S05]  /*2710*/  F2FP.F16.F32.PACK_AB R5, RZ, R5 ;  /* 0x00000005ff05723e */ /* 0x000fca00000000ff */
[----:B------:R0:W-:Y:S01]  /*2720*/  @P2 STG.E.U16 desc[UR38][R12.64], R5 ;  /* 0x000000050c002986 */ /* 0x0001e2000c101526 */
[----:B------:R-:W-:Y:S05]  /*2730*/  @!P0 BRA `(.L_x_39) ;  /* 0x0000000000048947 */ /* 0x000fea0003800000 */
[----:B------:R2:W5:Y:S02]  /*2740*/  LDG.E.LTC128B.U16 R24, desc[UR38][R8.64+0x2] ;  /* 0x0000022608187981 */ /* 0x000564000c1e1520 */
.L_x_39:
[----:B------:R-:W-:Y:S05]  /*2750*/  BSYNC B1 ;  /* 0x0000000000017941 */ /* 0x000fea0003800000 */
.L_x_38:
[----:B0----5:R-:W-:Y:S01]  /*2760*/  HADD2.F32 R5, -RZ, R24.H0_H0 ;  /* 0x20000018ff057230 */ /* 0x021fe20000004100 */
[----:B------:R-:W-:Y:S01]  /*2770*/  ISETP.GT.AND P1, PT, R4, 0x8, PT ;  /* 0x000000080400780c */ /* 0x000fe20003f24270 */
[----:B------:R-:W-:Y:S03]  /*2780*/  BSSY B1, `(.L_x_40) ;  /* 0x0000008000017945 */ /* 0x000fe60003800000 */
[----:B------:R-:W-:Y:S01]  /*2790*/  FMUL R14, R5, R90 ;  /* 0x0000005a050e7220 */ /* 0x000fe20000400000 */
[----:B------:R-:W-:-:S03]  /*27a0*/  ISETP.GT.AND P2, PT, R3, RZ, P1 ;  /* 0x000000ff0300720c */ /* 0x000fc60000f44270 */
[----:B------:R-:W-:-:S05]  /*27b0*/  FFMA R14, R27, R23, R14 ;  /* 0x000000171b0e7223 */ /* 0x000fca000000000e */
[----:B------:R-:W-:-:S05]  /*27c0*/  F2FP.F16.F32.PACK_AB R14, RZ, R14 ;  /* 0x0000000eff0e723e */ /* 0x000fca00000000ff */
[----:B------:R0:W-:Y:S01]  /*27d0*/  @P0 STG.E.U16 desc[UR38][R12.64+0x2], R14 ;  /* 0x0000020e0c000986 */ /* 0x0001e2000c101526 */
[----:B------:R-:W-:Y:S05]  /*27e0*/  @!P2 BRA `(.L_x_41) ;  /* 0x000000000004a947 */ /* 0x000fea0003800000 */
[----:B------:R3:W5:Y:S02]  /*27f0*/  LDG.E.LTC128B.U16 R24, desc[UR38][R6.64+0x10] ;  /* 0x0000102606187981 */ /* 0x000764000c1e1520 */
.L_x_41:
[----:B------:R-:W-:Y:S05]  /*2800*/  BSYNC B1 ;  /* 0x0000000000017941 */ /* 0x000fea0003800000 */
.L_x_40:
[----:B-----5:R-:W-:Y:S01]  /*2810*/  HADD2.F32 R5, -RZ, R24.H0_H0 ;  /* 0x20000018ff057230 */ /* 0x020fe20000004100 */
        /* <DEDUP_REMOVED lines=9> */
.L_x_43:
[----:B------:R-:W-:Y:S05]  /*28b0*/  BSYNC B1 ;  /* 0x0000000000017941 */ /* 0x000fea0003800000 */
.L_x_42:
[----:B----45:R-:W-:Y:S01]  /*28c0*/  HADD2.F32 R5, -RZ, R24.H0_H0 ;  /* 0x20000018ff057230 */ /* 0x030fe20000004100 */
[----:B------:R-:W-:Y:S01]  /*28d0*/  ISETP.GT.AND P1, PT, R3, 0x8, P1 ;  /* 0x000000080300780c */ /* 0x000fe20000f24270 */
[----:B------:R-:W-:Y:S03]  /*28e0*/  BSSY B1, `(.L_x_44) ;  /* 0x0000007000017945 */ /* 0x000fe60003800000 */
[----:B0-----:R-:W-:-:S04]  /*28f0*/  FMUL R14, R5, R90 ;  /* 0x0000005a050e7220 */ /* 0x001fc80000400000 */
[----:B------:R-:W-:-:S05]  /*2900*/  FFMA R14, R29, R23, R14 ;  /* 0x000000171d0e7223 */ /* 0x000fca000000000e */
[----:B------:R-:W-:-:S05]  /*2910*/  F2FP.F16.F32.PACK_AB R14, RZ, R14 ;  /* 0x0000000eff0e723e */ /* 0x000fca00000000ff */
[----:B------:R0:W-:Y:S01]  /*2920*/  @P3 STG.E.U16 desc[UR38][R10.64+0x12], R14 ;  /* 0x0000120e0a003986 */ /* 0x0001e2000c101526 */
[----:B------:R-:W-:Y:S05]  /*2930*/  @!P1 BRA `(.L_x_45) ;  /* 0x0000000000049947 */ /* 0x000fea0003800000 */
[----:B------:R4:W5:Y:S02]  /*2940*/  LDG.E.LTC128B.U16 R24, desc[UR38][R8.64+0x10] ;  /* 0x0000102608187981 */ /* 0x000964000c1e1520 */
.L_x_45:
[----:B------:R-:W-:Y:S05]  /*2950*/  BSYNC B1 ;  /* 0x0000000000017941 */ /* 0x000fea0003800000 */
.L_x_44:
[----:B-----5:R-:W-:Y:S01]  /*2960*/  HADD2.F32 R5, -RZ, R24.H0_H0 ;  /* 0x20000018ff057230 */ /* 0x020fe20000004100 */
[----:B------:R-:W-:Y:S01]  /*2970*/  ISETP.GT.AND P0, PT, R3, 0x8, P0 ;  /* 0x000000080300780c */ /* 0x000fe20000704270 */
[----:B------:R-:W-:Y:S03]  /*2980*/  BSSY B1, `(.L_x_46) ;  /* 0x0000007000017945 */ /* 0x000fe60003800000 */
[----:B------:R-:W-:-:S04]  /*2990*/  FMUL R5, R5, R90 ;  /* 0x0000005a05057220 */ /* 0x000fc80000400000 */
[----:B------:R-:W-:-:S05]  /*29a0*/  FFMA R5, R30, R23, R5 ;  /* 0x000000171e057223 */ /* 0x000fca0000000005 */
[----:B------:R-:W-:-:S05]  /*29b0*/  F2FP.F16.F32.PACK_AB R5, RZ, R5 ;  /* 0x00000005ff05723e */ /* 0x000fca00000000ff */
[----:B------:R0:W-:Y:S01]  /*29c0*/  @P1 STG.E.U16 desc[UR38][R12.64+0x10], R5 ;  /* 0x000010050c001986 */ /* 0x0001e2000c101526 */
[----:B------:R-:W-:Y:S05]  /*29d0*/  @!P0 BRA `(.L_x_47) ;  /* 0x0000000000048947 */ /* 0x000fea0003800000 */
[----:B------:R0:W5:Y:S02]  /*29e0*/  LDG.E.LTC128B.U16 R24, desc[UR38][R8.64+0x12] ;  /* 0x0000122608187981 */ /* 0x000164000c1e1520 */
.L_x_47:
[----:B------:R-:W-:Y:S05]  /*29f0*/  BSYNC B1 ;  /* 0x0000000000017941 */ /* 0x000fea0003800000 */
.L_x_46:
        /* <DEDUP_REMOVED lines=10> */
.L_x_49:
[----:B------:R-:W-:Y:S05]  /*2aa0*/  BSYNC B1 ;  /* 0x0000000000017941 */ /* 0x000fea0003800000 */
.L_x_48:
        /* <DEDUP_REMOVED lines=10> */
.L_x_51:
[----:B------:R-:W-:Y:S05]  /*2b50*/  BSYNC B1 ;  /* 0x0000000000017941 */ /* 0x000fea0003800000 */
.L_x_50:
[----:B0----5:R-:W-:Y:S01]  /*2b60*/  HADD2.F32 R5, -RZ, R24.H0_H0 ;  /* 0x20000018ff057230 */ /* 0x021fe20000004100 */
        /* <DEDUP_REMOVED lines=8> */
.L_x_53:
[----:B------:R-:W-:Y:S05]  /*2bf0*/  BSYNC B1 ;  /* 0x0000000000017941 */ /* 0x000fea0003800000 */
.L_x_52:
        /* <DEDUP_REMOVED lines=9> */
.L_x_55:
[----:B------:R-:W-:Y:S05]  /*2c90*/  BSYNC B1 ;  /* 0x0000000000017941 */ /* 0x000fea0003800000 */
.L_x_54:
        /* <DEDUP_REMOVED lines=10> */
.L_x_57:
[----:B------:R-:W-:Y:S05]  /*2d40*/  BSYNC B1 ;  /* 0x0000000000017941 */ /* 0x000fea0003800000 */
.L_x_56:
        /* <DEDUP_REMOVED lines=10> */
.L_x_59:
[----:B------:R-:W-:Y:S05]  /*2df0*/  BSYNC B1 ;  /* 0x0000000000017941 */ /* 0x000fea0003800000 */
.L_x_58:
        /* <DEDUP_REMOVED lines=9> */
.L_x_61:
[----:B------:R-:W-:Y:S05]  /*2e90*/  BSYNC B1 ;  /* 0x0000000000017941 */ /* 0x000fea0003800000 */
.L_x_60:
        /* <DEDUP_REMOVED lines=9> */
.L_x_63:
[----:B------:R-:W-:Y:S05]  /*2f30*/  BSYNC B1 ;  /* 0x0000000000017941 */ /* 0x000fea0003800000 */
.L_x_62:
        /* <DEDUP_REMOVED lines=10> */
.L_x_65:
[----:B------:R-:W-:Y:S05]  /*2fe0*/  BSYNC B1 ;  /* 0x0000000000017941 */ /* 0x000fea0003800000 */
.L_x_64:
        /* <DEDUP_REMOVED lines=10> */
.L_x_67:
[----:B------:R-:W-:Y:S05]  /*3090*/  BSYNC B1 ;  /* 0x0000000000017941 */ /* 0x000fea0003800000 */
.L_x_66:
        /* <DEDUP_REMOVED lines=9> */
.L_x_69:
[----:B------:R-:W-:Y:S05]  /*3130*/  BSYNC B1 ;  /* 0x0000000000017941 */ /* 0x000fea0003800000 */
.L_x_68:
        /* <DEDUP_REMOVED lines=9> */
.L_x_71:
[----:B------:R-:W-:Y:S05]  /*31d0*/  BSYNC B1 ;  /* 0x0000000000017941 */ /* 0x000fea0003800000 */
.L_x_70:
        /* <DEDUP_REMOVED lines=10> */
.L_x_73:
[----:B------:R-:W-:Y:S05]  /*3280*/  BSYNC B1 ;  /* 0x0000000000017941 */ /* 0x000fea0003800000 */
.L_x_72:
        /* <DEDUP_REMOVED lines=10> */
.L_x_75:
[----:B------:R-:W-:Y:S05]  /*3330*/  BSYNC B1 ;  /* 0x0000000000017941 */ /* 0x000fea0003800000 */
.L_x_74:
        /* <DEDUP_REMOVED lines=9> */
.L_x_77:
[----:B------:R-:W-:Y:S05]  /*33d0*/  BSYNC B1 ;  /* 0x0000000000017941 */ /* 0x000fea0003800000 */
.L_x_76:
        /* <DEDUP_REMOVED lines=9> */
.L_x_79:
[----:B------:R-:W-:Y:S05]  /*3470*/  BSYNC B1 ;  /* 0x0000000000017941 */ /* 0x000fea0003800000 */
.L_x_78:
        /* <DEDUP_REMOVED lines=10> */
.L_x_81:
[----:B------:R-:W-:Y:S05]  /*3520*/  BSYNC B1 ;  /* 0x0000000000017941 */ /* 0x000fea0003800000 */
.L_x_80:
        /* <DEDUP_REMOVED lines=10> */
.L_x_83:
[----:B------:R-:W-:Y:S05]  /*35d0*/  BSYNC B1 ;  /* 0x0000000000017941 */ /* 0x000fea0003800000 */
.L_x_82:
        /* <DEDUP_REMOVED lines=9> */
.L_x_85:
[----:B------:R-:W-:Y:S05]  /*3670*/  BSYNC B1 ;  /* 0x0000000000017941 */ /* 0x000fea0003800000 */
.L_x_84:
        /* <DEDUP_REMOVED lines=9> */
.L_x_87:
[----:B------:R-:W-:Y:S05]  /*3710*/  BSYNC B1 ;  /* 0x0000000000017941 */ /* 0x000fea0003800000 */
.L_x_86:
        /* <DEDUP_REMOVED lines=10> */
.L_x_89:
[----:B------:R-:W-:Y:S05]  /*37c0*/  BSYNC B1 ;  /* 0x0000000000017941 */ /* 0x000fea0003800000 */
.L_x_88:
        /* <DEDUP_REMOVED lines=10> */
.L_x_91:
[----:B------:R-:W-:Y:S05]  /*3870*/  BSYNC B1 ;  /* 0x0000000000017941 */ /* 0x000fea0003800000 */
.L_x_90:
        /* <DEDUP_REMOVED lines=9> */
.L_x_93:
[----:B------:R-:W-:Y:S05]  /*3910*/  BSYNC B1 ;  /* 0x0000000000017941 */ /* 0x000fea0003800000 */
.L_x_92:
        /* <DEDUP_REMOVED lines=9> */
.L_x_95:
[----:B------:R-:W-:Y:S05]  /*39b0*/  BSYNC B1 ;  /* 0x0000000000017941 */ /* 0x000fea0003800000 */
.L_x_94:
        /* <DEDUP_REMOVED lines=10> */
.L_x_97:
[----:B------:R-:W-:Y:S05]  /*3a60*/  BSYNC B1 ;  /* 0x0000000000017941 */ /* 0x000fea0003800000 */
.L_x_96:
        /* <DEDUP_REMOVED lines=10> */
.L_x_99:
[----:B------:R-:W-:Y:S05]  /*3b10*/  BSYNC B1 ;  /* 0x0000000000017941 */ /* 0x000fea0003800000 */
.L_x_98:
        /* <DEDUP_REMOVED lines=9> */
.L_x_101:
[----:B------:R-:W-:Y:S05]  /*3bb0*/  BSYNC B1 ;  /* 0x0000000000017941 */ /* 0x000fea0003800000 */
.L_x_100:
        /* <DEDUP_REMOVED lines=9> */
.L_x_103:
[----:B------:R-:W-:Y:S05]  /*3c50*/  BSYNC B1 ;  /* 0x0000000000017941 */ /* 0x000fea0003800000 */
.L_x_102:
        /* <DEDUP_REMOVED lines=10> */
.L_x_105:
[----:B------:R-:W-:Y:S05]  /*3d00*/  BSYNC B1 ;  /* 0x0000000000017941 */ /* 0x000fea0003800000 */
.L_x_104:
        /* <DEDUP_REMOVED lines=10> */
.L_x_107:
[----:B------:R-:W-:Y:S05]  /*3db0*/  BSYNC B1 ;  /* 0x0000000000017941 */ /* 0x000fea0003800000 */
.L_x_106:
        /* <DEDUP_REMOVED lines=9> */
.L_x_109:
[----:B------:R-:W-:Y:S05]  /*3e50*/  BSYNC B1 ;  /* 0x0000000000017941 */ /* 0x000fea0003800000 */
.L_x_108:
        /* <DEDUP_REMOVED lines=9> */
.L_x_111:
[----:B------:R-:W-:Y:S05]  /*3ef0*/  BSYNC B1 ;  /* 0x0000000000017941 */ /* 0x000fea0003800000 */
.L_x_110:
        /* <DEDUP_REMOVED lines=10> */
.L_x_113:
[----:B------:R-:W-:Y:S05]  /*3fa0*/  BSYNC B1 ;  /* 0x0000000000017941 */ /* 0x000fea0003800000 */
.L_x_112:
        /* <DEDUP_REMOVED lines=10> */
.L_x_115:
[----:B------:R-:W-:Y:S05]  /*4050*/  BSYNC B1 ;  /* 0x0000000000017941 */ /* 0x000fea0003800000 */
.L_x_114:
        /* <DEDUP_REMOVED lines=9> */
.L_x_117:
[----:B------:R-:W-:Y:S05]  /*40f0*/  BSYNC B1 ;  /* 0x0000000000017941 */ /* 0x000fea0003800000 */
.L_x_116:
        /* <DEDUP_REMOVED lines=9> */
.L_x_119:
[----:B------:R-:W-:Y:S05]  /*4190*/  BSYNC B1 ;  /* 0x0000000000017941 */ /* 0x000fea0003800000 */
.L_x_118:
        /* <DEDUP_REMOVED lines=10> */
.L_x_121:
[----:B------:R-:W-:Y:S05]  /*4240*/  BSYNC B1 ;  /* 0x0000000000017941 */ /* 0x000fea0003800000 */
.L_x_120:
        /* <DEDUP_REMOVED lines=10> */
.L_x_123:
[----:B------:R-:W-:Y:S05]  /*42f0*/  BSYNC B1 ;  /* 0x0000000000017941 */ /* 0x000fea0003800000 */
.L_x_122:
        /* <DEDUP_REMOVED lines=9> */
.L_x_125:
[----:B------:R-:W-:Y:S05]  /*4390*/  BSYNC B1 ;  /* 0x0000000000017941 */ /* 0x000fea0003800000 */
.L_x_124:
        /* <DEDUP_REMOVED lines=9> */
.L_x_127:
[----:B------:R-:W-:Y:S05]  /*4430*/  BSYNC B1 ;  /* 0x0000000000017941 */ /* 0x000fea0003800000 */
.L_x_126:
        /* <DEDUP_REMOVED lines=10> */
.L_x_129:
[----:B------:R-:W-:Y:S05]  /*44e0*/  BSYNC B1 ;  /* 0x0000000000017941 */ /* 0x000fea0003800000 */
.L_x_128:
        /* <DEDUP_REMOVED lines=10> */
.L_x_131:
[----:B------:R-:W-:Y:S05]  /*4590*/  BSYNC B1 ;  /* 0x0000000000017941 */ /* 0x000fea0003800000 */
.L_x_130:
        /* <DEDUP_REMOVED lines=9> */
.L_x_133:
[----:B------:R-:W-:Y:S05]  /*4630*/  BSYNC B1 ;  /* 0x0000000000017941 */ /* 0x000fea0003800000 */
.L_x_132:
        /* <DEDUP_REMOVED lines=9> */
.L_x_135:
[----:B------:R-:W-:Y:S05]  /*46d0*/  BSYNC B1 ;  /* 0x0000000000017941 */ /* 0x000fea0003800000 */
.L_x_134:
        /* <DEDUP_REMOVED lines=10> */
.L_x_137:
[----:B------:R-:W-:Y:S05]  /*4780*/  BSYNC B1 ;  /* 0x0000000000017941 */ /* 0x000fea0003800000 */
.L_x_136:
        /* <DEDUP_REMOVED lines=10> */
.L_x_139:
[----:B------:R-:W-:Y:S05]  /*4830*/  BSYNC B1 ;  /* 0x0000000000017941 */ /* 0x000fea0003800000 */
.L_x_138:
        /* <DEDUP_REMOVED lines=9> */
.L_x_141:
[----:B------:R-:W-:Y:S05]  /*48d0*/  BSYNC B1 ;  /* 0x0000000000017941 */ /* 0x000fea0003800000 */
.L_x_140:
        /* <DEDUP_REMOVED lines=9> */
.L_x_143:
[----:B------:R-:W-:Y:S05]  /*4970*/  BSYNC B1 ;  /* 0x0000000000017941 */ /* 0x000fea0003800000 */
.L_x_142:
        /* <DEDUP_REMOVED lines=10> */
.L_x_145:
[----:B------:R-:W-:Y:S05]  /*4a20*/  BSYNC B1 ;  /* 0x0000000000017941 */ /* 0x000fea0003800000 */
.L_x_144:
        /* <DEDUP_REMOVED lines=10> */
.L_x_147:
[----:B------:R-:W-:Y:S05]  /*4ad0*/  BSYNC B1 ;  /* 0x0000000000017941 */ /* 0x000fea0003800000 */
.L_x_146:
        /* <DEDUP_REMOVED lines=9> */
.L_x_149:
[----:B------:R-:W-:Y:S05]  /*4b70*/  BSYNC B1 ;  /* 0x0000000000017941 */ /* 0x000fea0003800000 */
.L_x_148:
        /* <DEDUP_REMOVED lines=9> */
.L_x_151:
[----:B------:R-:W-:Y:S05]  /*4c10*/  BSYNC B1 ;  /* 0x0000000000017941 */ /* 0x000fea0003800000 */
.L_x_150:
        /* <DEDUP_REMOVED lines=10> */
.L_x_153:
[----:B------:R-:W-:Y:S05]  /*4cc0*/  BSYNC B1 ;  /* 0x0000000000017941 */ /* 0x000fea0003800000 */
.L_x_152:
[----:B-----5:R-:W-:Y:S01]  /*4cd0*/  HADD2.F32 R5, -RZ, R24.H0_H0 ;  /* 0x20000018ff057230 */ /* 0x020fe20000004100 */
[----:B------:R-:W-:Y:S01]  /*4ce0*/  ISETP.GT.AND P0, PT, R4, 0x79, PT ;  /* 0x000000790400780c */ /* 0x000fe20003f04270 */
[----:B------:R-:W-:Y:S01]  /*4cf0*/  @P2 IMAD.MOV.U32 R4, RZ, RZ, R10 ;  /* 0x000000ffff042224 */ /* 0x000fe200078e000a */
[----:B------:R-:W-:Y:S02]  /*4d00*/  BSSY B1, `(.L_x_154) ;  /* 0x000000a000017945 */ /* 0x000fe40003800000 */
[----:B------:R-:W-:Y:S01]  /*4d10*/  FMUL R5, R5, R90 ;  /* 0x0000005a05057220 */ /* 0x000fe20000400000 */
[----:B------:R-:W-:-:S03]  /*4d20*/  ISETP.GT.AND P3, PT, R3, RZ, P0 ;  /* 0x000000ff0300720c */ /* 0x000fc60000764270 */
[----:B------:R-:W-:-:S05]  /*4d30*/  FFMA R5, R84, R23, R5 ;  /* 0x0000001754057223 */ /* 0x000fca0000000005 */
[----:B------:R-:W-:-:S04]  /*4d40*/  F2FP.F16.F32.PACK_AB R5, RZ, R5 ;  /* 0x00000005ff05723e */ /* 0x000fc800000000ff */
[----:B0-----:R-:W-:Y:S01]  /*4d50*/  PRMT R14, R5, 0x7610, R14 ;  /* 0x00007610050e7816 */ /* 0x001fe2000000000e */
[----:B------:R-:W-:-:S05]  /*4d60*/  @P2 IMAD.MOV.U32 R5, RZ, RZ, R11 ;  /* 0x000000ffff052224 */ /* 0x000fca00078e000b */
[----:B------:R0:W-:Y:S01]  /*4d70*/  @P2 STG.E.U16 desc[UR38][R4.64+0xf0], R14 ;  /* 0x0000f00e04002986 */ /* 0x0001e2000c101526 */
[----:B------:R-:W-:Y:S05]  /*4d80*/  @!P3 BRA `(.L_x_155) ;  /* 0x000000000004b947 */ /* 0x000fea0003800000 */
[----:B------:R0:W5:Y:S02]  /*4d90*/  LDG.E.LTC128B.U16 R24, desc[UR38][R6.64+0xf2] ;  /* 0x0000f22606187981 */ /* 0x000164000c1e1520 */
.L_x_155:
[----:B------:R-:W-:Y:S05]  /*4da0*/  BSYNC B1 ;  /* 0x0000000000017941 */ /* 0x000fea0003800000 */
.L_x_154:
        /* <DEDUP_REMOVED lines=9> */
.L_x_157:
[----:B------:R-:W-:Y:S05]  /*4e40*/  BSYNC B1 ;  /* 0x0000000000017941 */ /* 0x000fea0003800000 */
.L_x_156:
[----:B-----5:R-:W-:Y:S01]  /*4e50*/  HADD2.F32 R5, -RZ, R24.H0_H0 ;  /* 0x20000018ff057230 */ /* 0x020fe20000004100 */
[----:B------:R-:W-:Y:S01]  /*4e60*/  ISETP.GT.AND P0, PT, R3, 0x8, P0 ;  /* 0x000000080300780c */ /* 0x000fe20000704270 */
[----:B0-----:R-:W-:Y:S01]  /*4e70*/  @P1 IMAD.MOV.U32 R4, RZ, RZ, R12 ;  /* 0x000000ffff041224 */ /* 0x001fe200078e000c */
[----:B------:R-:W-:Y:S02]  /*4e80*/  BSSY B1, `(.L_x_158) ;  /* 0x0000009000017945 */ /* 0x000fe40003800000 */
[----:B------:R-:W-:-:S04]  /*4e90*/  FMUL R5, R5, R90 ;  /* 0x0000005a05057220 */ /* 0x000fc80000400000 */
[----:B------:R-:W-:-:S05]  /*4ea0*/  FFMA R5, R86, R23, R5 ;  /* 0x0000001756057223 */ /* 0x000fca0000000005 */
[----:B------:R-:W-:-:S04]  /*4eb0*/  F2FP.F16.F32.PACK_AB R5, RZ, R5 ;  /* 0x00000005ff05723e */ /* 0x000fc800000000ff */
[----:B-1-3--:R-:W-:Y:S01]  /*4ec0*/  PRMT R6, R5, 0x7610, R6 ;  /* 0x0000761005067816 */ /* 0x00afe20000000006 */
[----:B------:R-:W-:-:S05]  /*4ed0*/  @P1 IMAD.MOV.U32 R5, RZ, RZ, R13 ;  /* 0x000000ffff051224 */ /* 0x000fca00078e000d */
[----:B------:R0:W-:Y:S01]  /*4ee0*/  @P1 STG.E.U16 desc[UR38][R4.64+0xf0], R6 ;  /* 0x0000f00604001986 */ /* 0x0001e2000c101526 */
[----:B------:R-:W-:Y:S05]  /*4ef0*/  @!P0 BRA `(.L_x_159) ;  /* 0x0000000000048947 */ /* 0x000fea0003800000 */
[----:B------:R1:W5:Y:S02]  /*4f00*/  LDG.E.LTC128B.U16 R24, desc[UR38][R8.64+0xf2] ;  /* 0x0000f22608187981 */ /* 0x000364000c1e1520 */
.L_x_159:
[----:B------:R-:W-:Y:S05]  /*4f10*/  BSYNC B1 ;  /* 0x0000000000017941 */ /* 0x000fea0003800000 */
.L_x_158:
[----:B------:R-:W-:Y:S05]  /*4f20*/  @!P0 BRA `(.L_x_160) ;  /* 0x0000001000e88947 */ /* 0x000fea0003800000 */
[----:B-----5:R-:W-:-:S05]  /*4f30*/  HADD2.F32 R3, -RZ, R24.H0_H0 ;  /* 0x20000018ff037230 */ /* 0x020fca0000004100 */
[----:B0-----:R-:W-:-:S04]  /*4f40*/  FMUL R4, R3, R90 ;  /* 0x0000005a03047220 */ /* 0x001fc80000400000 */
[----:B------:R-:W-:-:S05]  /*4f50*/  FFMA R4, R87, R23, R4 ;  /* 0x0000001757047223 */ /* 0x000fca0000000004 */
[----:B------:R-:W-:-:S05]  /*4f60*/  F2FP.F16.F32.PACK_AB R4, RZ, R4 ;  /* 0x00000004ff04723e */ /* 0x000fca00000000ff */
[----:B------:R3:W-:Y:S01]  /*4f70*/  STG.E.U16 desc[UR38][R12.64+0xf2], R4 ;  /* 0x0000f2040c007986 */ /* 0x0007e2000c101526 */
[----:B------:R-:W-:Y:S05]  /*4f80*/  BRA `(.L_x_160) ;  /* 0x0000001000d07947 */ /* 0x000fea0003800000 */
.L_x_35:
[----:B------:R-:W-:Y:S01]  /*4f90*/  ISETP.GT.AND P3, PT, R4, 0x1, PT ;  /* 0x000000010400780c */ /* 0x000fe20003f64270 */
[----:B------:R-:W-:Y:S01]  /*4fa0*/  ULDC.64 UR4, c[0x0][0x5c0] ;  /* 0x0001700000047ab9 */ /* 0x000fe20000000a00 */
[-C--:B------:R-:W-:Y:S01]  /*4fb0*/  FMUL R24, R24, R23.reuse ;  /* 0x0000001718187220 */ /* 0x080fe20000400000 */
[----:B------:R-:W-:Y:S01]  /*4fc0*/  LEA R6, P4, R106, UR4, 0x1 ;  /* 0x000000046a067c11 */ /* 0x000fe2000f8808ff */
[-C--:B------:R-:W-:Y:S01]  /*4fd0*/  FMUL R25, R25, R23.reuse ;  /* 0x0000001719197220 */ /* 0x080fe20000400000 */
[----:B------:R-:W-:Y:S01]  /*4fe0*/  ISETP.GT.AND P0, PT, R3, RZ, P3 ;  /* 0x000000ff0300720c */ /* 0x000fe20001f04270 */
[-C--:B------:R-:W-:Y:S01]  /*4ff0*/  FMUL R26, R26, R23.reuse ;  /* 0x000000171a1a7220 */ /* 0x080fe20000400000 */
[----:B------:R-:W-:Y:S01]  /*5000*/  F2FP.F16.F32.PACK_AB R24, RZ, R24 ;  /* 0x00000018ff18723e */ /* 0x000fe200000000ff */
[-C--:B------:R-:W-:Y:S01]  /*5010*/  FMUL R27, R27, R23.reuse ;  /* 0x000000171b1b7220 */ /* 0x080fe20000400000 */
[----:B------:R-:W-:Y:S01]  /*5020*/  LEA.HI.X R7, R106, UR5, R103, 0x1, P4 ;  /* 0x000000056a077c11 */ /* 0x000fe2000a0f0c67 */
[----:B------:R-:W-:Y:S01]  /*5030*/  FMUL R28, R28, R23 ;  /* 0x000000171c1c7220 */ /* 0x000fe20000400000 */
[----:B------:R-:W-:Y:S01]  /*5040*/  F2FP.F16.F32.PACK_AB R25, RZ, R25 ;  /* 0x00000019ff19723e */ /* 0x000fe200000000ff */
[-C--:B------:R-:W-:Y:S01]  /*5050*/  FMUL R29, R29, R23.reuse ;  /* 0x000000171d1d7220 */ /* 0x080fe20000400000 */
[----:B------:R-:W-:Y:S01]  /*5060*/  ISETP.GT.AND P2, PT, R3, 0x8, P2 ;  /* 0x000000080300780c */ /* 0x000fe20001744270 */
[----:B------:R-:W-:Y:S01]  /*5070*/  @P1 STG.E.U16 desc[UR38][R6.64], R24 ;  /* 0x0000001806001986 */ /* 0x000fe2000c101526 */
[----:B------:R-:W-:Y:S01]  /*5080*/  ISETP.GT.AND P1, PT, R4, 0x8, PT ;  /* 0x000000080400780c */ /* 0x000fe20003f24270 */
[-C--:B------:R-:W-:Y:S01]  /*5090*/  FMUL R30, R30, R23.reuse ;  /* 0x000000171e1e7220 */ /* 0x080fe20000400000 */
[C---:B------:R-:W-:Y:S01]  /*50a0*/  SHF.L.U64.HI R5, R91.reuse, 0x1, R92 ;  /* 0x000000015b057819 */ /* 0x040fe2000001025c */
[----:B------:R-:W-:Y:S01]  /*50b0*/  @P0 STG.E.U16 desc[UR38][R6.64+0x2], R25 ;  /* 0x0000021906000986 */ /* 0x000fe2000c101526 */
[----:B------:R-:W-:Y:S01]  /*50c0*/  LEA R8, P5, R91, R6, 0x1 ;  /* 0x000000065b087211 */ /* 0x000fe200078a08ff */
[-C--:B------:R-:W-:Y:S01]  /*50d0*/  FMUL R31, R31, R23.reuse ;  /* 0x000000171f1f7220 */ /* 0x080fe20000400000 */
[----:B------:R-:W-:Y:S01]  /*50e0*/  ISETP.GT.AND P3, PT, R3, 0x8, P3 ;  /* 0x000000080300780c */ /* 0x000fe20001f64270 */
[-C--:B------:R-:W-:Y:S01]  /*50f0*/  FMUL R32, R32, R23.reuse ;  /* 0x0000001720207220 */ /* 0x080fe20000400000 */
[----:B------:R-:W-:Y:S01]  /*5100*/  ISETP.GT.AND P0, PT, R4, 0x9, PT ;  /* 0x000000090400780c */ /* 0x000fe20003f04270 */
[----:B------:R-:W-:Y:S01]  /*5110*/  IMAD.X R9, R5, 0x1, R7, P5 ;  /* 0x0000000105097824 */ /* 0x000fe200028e0607 */
[----:B------:R-:W-:Y:S01]  /*5120*/  ISETP.GT.AND P4, PT, R3, RZ, P1 ;  /* 0x000000ff0300720c */ /* 0x000fe20000f84270 */
[-C--:B------:R-:W-:Y:S01]  /*5130*/  FMUL R33, R33, R23.reuse ;  /* 0x0000001721217220 */ /* 0x080fe20000400000 */
[----:B------:R-:W-:Y:S01]  /*5140*/  F2FP.F16.F32.PACK_AB R26, RZ, R26 ;  /* 0x0000001aff1a723e */ /* 0x000fe200000000ff */
[-C--:B------:R-:W-:Y:S01]  /*5150*/  FMUL R34, R34, R23.reuse ;  /* 0x0000001722227220 */ /* 0x080fe20000400000 */
[----:B------:R-:W-:Y:S01]  /*5160*/  ISETP.GT.AND P5, PT, R3, RZ, P0 ;  /* 0x000000ff0300720c */ /* 0x000fe200007a4270 */
[----:B------:R-:W-:Y:S01]  /*5170*/  FMUL R35, R35, R23 ;  /* 0x0000001723237220 */ /* 0x000fe20000400000 */
[----:B------:R-:W-:Y:S01]  /*5180*/  F2FP.F16.F32.PACK_AB R27, RZ, R27 ;  /* 0x0000001bff1b723e */ /* 0x000fe200000000ff */
[----:B------:R-:W-:Y:S01]  /*5190*/  @P2 STG.E.U16 desc[UR38][R8.64], R26 ;  /* 0x0000001a08002986 */ /* 0x000fe2000c101526 */
[----:B------:R-:W-:Y:S01]  /*51a0*/  F2FP.F16.F32.PACK_AB R28, RZ, R28 ;  /* 0x0000001cff1c723e */ /* 0x000fe200000000ff */
[-C--:B------:R-:W-:Y:S01]  /*51b0*/  FMUL R36, R36, R23.reuse ;  /* 0x0000001724247220 */ /* 0x080fe20000400000 */
[----:B------:R-:W-:Y:S01]  /*51c0*/  ISETP.GT.AND P2, PT, R3, 0x8, P1 ;  /* 0x000000080300780c */ /* 0x000fe20000f44270 */
[----:B------:R-:W-:Y:S01]  /*51d0*/  @P3 STG.E.U16 desc[UR38][R8.64+0x2], R27 ;  /* 0x0000021b08003986 */ /* 0x000fe2000c101526 */
[----:B------:R-:W-:Y:S01]  /*51e0*/  ISETP.GT.AND P1, PT, R4, 0x10, PT ;  /* 0x000000100400780c */ /* 0x000fe20003f24270 */
[----:B------:R-:W-:Y:S01]  /*51f0*/  FMUL R37, R37, R23 ;  /* 0x0000001725257220 */ /* 0x000fe20000400000 */
[----:B------:R-:W-:Y:S01]  /*5200*/  F2FP.F16.F32.PACK_AB R29, RZ, R29 ;  /* 0x0000001dff1d723e */ /* 0x000fe200000000ff */
[----:B------:R-:W-:Y:S01]  /*5210*/  @P4 STG.E.U16 desc[UR38][R6.64+0x10], R28 ;  /* 0x0000101c06004986 */ /* 0x000fe2000c101526 */
[C---:B------:R-:W-:Y:S01]  /*5220*/  ISETP.GT.AND P3, PT, R3.reuse, 0x8, P0 ;  /* 0x000000080300780c */ /* 0x040fe20000764270 */
[-C--:B------:R-:W-:Y:S01]  /*5230*/  FMUL R38, R38, R23.reuse ;  /* 0x0000001726267220 */ /* 0x080fe20000400000 */
[----:B------:R-:W-:Y:S01]  /*5240*/  ISETP.GT.AND P0, PT, R4, 0x11, PT ;  /* 0x000000110400780c */ /* 0x000fe20003f04270 */
[----:B------:R-:W-:Y:S01]  /*5250*/  @P5 STG.E.U16 desc[UR38][R6.64+0x12], R29 ;  /* 0x0000121d06005986 */ /* 0x000fe2000c101526 */
        /* <DEDUP_REMOVED lines=161> */
[----:B------:R-:W-:Y:S01]  /*5c70*/  FMUL R87, R87, R23 ;  /* 0x0000001757577220 */ /* 0x000fe20000400000 */
[----:B------:R-:W-:-:S02]  /*5c80*/  F2FP.F16.F32.PACK_AB R62, RZ, R62 ;  /* 0x0000003eff3e723e */ /* 0x000fc400000000ff */
[C---:B------:R-:W-:Y:S02]  /*5c90*/  ISETP.GT.AND P5, PT, R3.reuse, RZ, P0 ;  /* 0x000000ff0300720c */ /* 0x040fe400007a4270 */
[----:B------:R-:W-:Y:S01]  /*5ca0*/  F2FP.F16.F32.PACK_AB R63, RZ, R63 ;  /* 0x0000003fff3f723e */ /* 0x000fe200000000ff */
[----:B------:R-:W-:Y:S01]  /*5cb0*/  @P2 STG.E.U16 desc[UR38][R8.64+0x90], R62 ;  /* 0x0000903e08002986 */ /* 0x000fe2000c101526 */
[----:B------:R-:W-:Y:S02]  /*5cc0*/  F2FP.F16.F32.PACK_AB R64, RZ, R64 ;  /* 0x00000040ff40723e */ /* 0x000fe400000000ff */
[C---:B------:R-:W-:Y:S01]  /*5cd0*/  ISETP.GT.AND P2, PT, R3.reuse, 0x8, P1 ;  /* 0x000000080300780c */ /* 0x040fe20000f44270 */
[----:B------:R-:W-:Y:S01]  /*5ce0*/  @P3 STG.E.U16 desc[UR38][R8.64+0x92], R63 ;  /* 0x0000923f08003986 */ /* 0x000fe2000c101526 */
[----:B------:R-:W-:Y:S02]  /*5cf0*/  ISETP.GT.AND P1, PT, R4, 0x58, PT ;  /* 0x000000580400780c */ /* 0x000fe40003f24270 */
[----:B------:R-:W-:Y:S01]  /*5d00*/  F2FP.F16.F32.PACK_AB R65, RZ, R65 ;  /* 0x00000041ff41723e */ /* 0x000fe200000000ff */
[----:B------:R-:W-:Y:S01]  /*5d10*/  @P4 STG.E.U16 desc[UR38][R6.64+0xa0], R64 ;  /* 0x0000a04006004986 */ /* 0x000fe2000c101526 */
[----:B------:R-:W-:-:S02]  /*5d20*/  ISETP.GT.AND P3, PT, R3, 0x8, P0 ;  /* 0x000000080300780c */ /* 0x000fc40000764270 */
[----:B------:R-:W-:Y:S01]  /*5d30*/  ISETP.GT.AND P0, PT, R4, 0x59, PT ;  /* 0x000000590400780c */ /* 0x000fe20003f04270 */
[----:B------:R-:W-:Y:S01]  /*5d40*/  @P5 STG.E.U16 desc[UR38][R6.64+0xa2], R65 ;  /* 0x0000a24106005986 */ /* 0x000fe2000c101526 */
[C---:B------:R-:W-:Y:S02]  /*5d50*/  ISETP.GT.AND P4, PT, R3.reuse, RZ, P1 ;  /* 0x000000ff0300720c */ /* 0x040fe40000f84270 */
[----:B------:R-:W-:Y:S02]  /*5d60*/  F2FP.F16.F32.PACK_AB R66, RZ, R66 ;  /* 0x00000042ff42723e */ /* 0x000fe400000000ff */
[----:B------:R-:W-:Y:S02]  /*5d70*/  ISETP.GT.AND P5, PT, R3, RZ, P0 ;  /* 0x000000ff0300720c */ /* 0x000fe400007a4270 */
[----:B------:R-:W-:Y:S01]  /*5d80*/  F2FP.F16.F32.PACK_AB R67, RZ, R67 ;  /* 0x00000043ff43723e */ /* 0x000fe200000000ff */
[----:B------:R-:W-:Y:S01]  /*5d90*/  @P2 STG.E.U16 desc[UR38][R8.64+0xa0], R66 ;  /* 0x0000a04208002986 */ /* 0x000fe2000c101526 */
[----:B------:R-:W-:-:S02]  /*5da0*/  F2FP.F16.F32.PACK_AB R68, RZ, R68 ;  /* 0x00000044ff44723e */ /* 0x000fc400000000ff */
[C---:B------:R-:W-:Y:S01]  /*5db0*/  ISETP.GT.AND P2, PT, R3.reuse, 0x8, P1 ;  /* 0x000000080300780c */ /* 0x040fe20000f44270 */
[----:B------:R-:W-:Y:S01]  /*5dc0*/  @P3 STG.E.U16 desc[UR38][R8.64+0xa2], R67 ;  /* 0x0000a24308003986 */ /* 0x000fe2000c101526 */
[C---:B------:R-:W-:Y:S02]  /*5dd0*/  ISETP.GT.AND P1, PT, R4.reuse, 0x60, PT ;  /* 0x000000600400780c */ /* 0x040fe40003f24270 */
[----:B------:R-:W-:Y:S01]  /*5de0*/  F2FP.F16.F32.PACK_AB R69, RZ, R69 ;  /* 0x00000045ff45723e */ /* 0x000fe200000000ff */
[----:B------:R-:W-:Y:S01]  /*5df0*/  @P4 STG.E.U16 desc[UR38][R6.64+0xb0], R68 ;  /* 0x0000b04406004986 */ /* 0x000fe2000c101526 */
[C---:B------:R-:W-:Y:S02]  /*5e00*/  ISETP.GT.AND P3, PT, R3.reuse, 0x8, P0 ;  /* 0x000000080300780c */ /* 0x040fe40000764270 */
[----:B------:R-:W-:Y:S01]  /*5e10*/  ISETP.GT.AND P0, PT, R4, 0x61, PT ;  /* 0x000000610400780c */ /* 0x000fe20003f04270 */
[----:B------:R-:W-:Y:S01]  /*5e20*/  @P5 STG.E.U16 desc[UR38][R6.64+0xb2], R69 ;  /* 0x0000b24506005986 */ /* 0x000fe2000c101526 */
[----:B------:R-:W-:-:S02]  /*5e30*/  ISETP.GT.AND P4, PT, R3, RZ, P1 ;  /* 0x000000ff0300720c */ /* 0x000fc40000f84270 */
[C---:B------:R-:W-:Y:S02]  /*5e40*/  ISETP.GT.AND P5, PT, R3.reuse, RZ, P0 ;  /* 0x000000ff0300720c */ /* 0x040fe400007a4270 */
[----:B------:R-:W-:Y:S02]  /*5e50*/  F2FP.F16.F32.PACK_AB R70, RZ, R70 ;  /* 0x00000046ff46723e */ /* 0x000fe400000000ff */
[----:B------:R-:W-:Y:S02]  /*5e60*/  F2FP.F16.F32.PACK_AB R71, RZ, R71 ;  /* 0x00000047ff47723e */ /* 0x000fe400000000ff */
[----:B------:R-:W-:Y:S01]  /*5e70*/  F2FP.F16.F32.PACK_AB R72, RZ, R72 ;  /* 0x00000048ff48723e */ /* 0x000fe200000000ff */
[----:B------:R-:W-:Y:S01]  /*5e80*/  @P2 STG.E.U16 desc[UR38][R8.64+0xb0], R70 ;  /* 0x0000b04608002986 */ /* 0x000fe2000c101526 */
[----:B------:R-:W-:Y:S02]  /*5e90*/  F2FP.F16.F32.PACK_AB R73, RZ, R73 ;  /* 0x00000049ff49723e */ /* 0x000fe400000000ff */
[C---:B------:R-:W-:Y:S01]  /*5ea0*/  ISETP.GT.AND P1, PT, R3.reuse, 0x8, P1 ;  /* 0x000000080300780c */ /* 0x040fe20000f24270 */
[----:B------:R-:W-:Y:S01]  /*5eb0*/  @P3 STG.E.U16 desc[UR38][R8.64+0xb2], R71 ;  /* 0x0000b24708003986 */ /* 0x000fe2000c101526 */
[----:B------:R-:W-:-:S02]  /*5ec0*/  ISETP.GT.AND P2, PT, R3, 0x8, P0 ;  /* 0x000000080300780c */ /* 0x000fc40000744270 */
[C---:B------:R-:W-:Y:S01]  /*5ed0*/  ISETP.GT.AND P0, PT, R4.reuse, 0x69, PT ;  /* 0x000000690400780c */ /* 0x040fe20003f04270 */
[----:B------:R-:W-:Y:S01]  /*5ee0*/  @P4 STG.E.U16 desc[UR38][R6.64+0xc0], R72 ;  /* 0x0000c04806004986 */ /* 0x000fe2000c101526 */
[----:B------:R-:W-:Y:S02]  /*5ef0*/  ISETP.GT.AND P4, PT, R4, 0x68, PT ;  /* 0x000000680400780c */ /* 0x000fe40003f84270 */
[----:B------:R-:W-:Y:S01]  /*5f00*/  F2FP.F16.F32.PACK_AB R74, RZ, R74 ;  /* 0x0000004aff4a723e */ /* 0x000fe200000000ff */
[----:B------:R-:W-:Y:S01]  /*5f10*/  @P5 STG.E.U16 desc[UR38][R6.64+0xc2], R73 ;  /* 0x0000c24906005986 */ /* 0x000fe2000c101526 */
[C---:B------:R-:W-:Y:S02]  /*5f20*/  ISETP.GT.AND P5, PT, R3.reuse, RZ, P4 ;  /* 0x000000ff0300720c */ /* 0x040fe400027a4270 */
[----:B------:R-:W-:Y:S01]  /*5f30*/  ISETP.GT.AND P3, PT, R3, RZ, P0 ;  /* 0x000000ff0300720c */ /* 0x000fe20000764270 */
[----:B------:R-:W-:Y:S01]  /*5f40*/  @P1 STG.E.U16 desc[UR38][R8.64+0xc0], R74 ;  /* 0x0000c04a08001986 */ /* 0x000fe2000c101526 */
[----:B------:R-:W-:-:S02]  /*5f50*/  F2FP.F16.F32.PACK_AB R75, RZ, R75 ;  /* 0x0000004bff4b723e */ /* 0x000fc400000000ff */
[----:B------:R-:W-:Y:S02]  /*5f60*/  F2FP.F16.F32.PACK_AB R76, RZ, R76 ;  /* 0x0000004cff4c723e */ /* 0x000fe400000000ff */
[C---:B------:R-:W-:Y:S01]  /*5f70*/  ISETP.GT.AND P4, PT, R3.reuse, 0x8, P4 ;  /* 0x000000080300780c */ /* 0x040fe20002784270 */
[----:B------:R-:W-:Y:S01]  /*5f80*/  @P2 STG.E.U16 desc[UR38][R8.64+0xc2], R75 ;  /* 0x0000c24b08002986 */ /* 0x000fe2000c101526 */
[----:B------:R-:W-:Y:S02]  /*5f90*/  F2FP.F16.F32.PACK_AB R77, RZ, R77 ;  /* 0x0000004dff4d723e */ /* 0x000fe400000000ff */
[C---:B------:R-:W-:Y:S01]  /*5fa0*/  ISETP.GT.AND P2, PT, R4.reuse, 0x71, PT ;  /* 0x000000710400780c */ /* 0x040fe20003f44270 */
[----:B------:R-:W-:Y:S01]  /*5fb0*/  @P5 STG.E.U16 desc[UR38][R6.64+0xd0], R76 ;  /* 0x0000d04c06005986 */ /* 0x000fe2000c101526 */
[----:B------:R-:W-:Y:S02]  /*5fc0*/  ISETP.GT.AND P5, PT, R3, 0x8, P0 ;  /* 0x000000080300780c */ /* 0x000fe400007a4270 */
[C---:B------:R-:W-:Y:S01]  /*5fd0*/  ISETP.GT.AND P1, PT, R4.reuse, 0x78, PT ;  /* 0x000000780400780c */ /* 0x040fe20003f24270 */
[----:B------:R-:W-:Y:S01]  /*5fe0*/  @P3 STG.E.U16 desc[UR38][R6.64+0xd2], R77 ;  /* 0x0000d24d06003986 */ /* 0x000fe2000c101526 */
[----:B------:R-:W-:-:S02]  /*5ff0*/  ISETP.GT.AND P3, PT, R4, 0x70, PT ;  /* 0x000000700400780c */ /* 0x000fc40003f64270 */
[----:B------:R-:W-:Y:S01]  /*6000*/  ISETP.GT.AND P0, PT, R4, 0x79, PT ;  /* 0x000000790400780c */ /* 0x000fe20003f04270 */
[----:B------:R-:W-:Y:S01]  /*6010*/  @P4 IMAD.MOV.U32 R4, RZ, RZ, R8 ;  /* 0x000000ffff044224 */ /* 0x000fe200078e0008 */
[----:B------:R-:W-:Y:S01]  /*6020*/  F2FP.F16.F32.PACK_AB R78, RZ, R78 ;  /* 0x0000004eff4e723e */ /* 0x000fe200000000ff */
[----:B------:R-:W-:Y:S01]  /*6030*/  @P4 IMAD.MOV.U32 R5, RZ, RZ, R9 ;  /* 0x000000ffff054224 */ /* 0x000fe200078e0009 */
[----:B------:R-:W-:Y:S02]  /*6040*/  F2FP.F16.F32.PACK_AB R79, RZ, R79 ;  /* 0x0000004fff4f723e */ /* 0x000fe400000000ff */
[----:B------:R-:W-:Y:S02]  /*6050*/  F2FP.F16.F32.PACK_AB R80, RZ, R80 ;  /* 0x00000050ff50723e */ /* 0x000fe400000000ff */
[----:B------:R0:W-:Y:S01]  /*6060*/  @P4 STG.E.U16 desc[UR38][R4.64+0xd0], R78 ;  /* 0x0000d04e04004986 */ /* 0x0001e2000c101526 */
[----:B------:R-:W-:Y:S02]  /*6070*/  ISETP.GT.AND P4, PT, R3, RZ, P2 ;  /* 0x000000ff0300720c */ /* 0x000fe40001784270 */
[----:B------:R-:W-:-:S02]  /*6080*/  F2FP.F16.F32.PACK_AB R81, RZ, R81 ;  /* 0x00000051ff51723e */ /* 0x000fc400000000ff */
[----:B------:R-:W-:Y:S02]  /*6090*/  ISETP.GT.AND P2, PT, R3, 0x8, P2 ;  /* 0x000000080300780c */ /* 0x000fe40001744270 */
[----:B------:R-:W-:Y:S02]  /*60a0*/  F2FP.F16.F32.PACK_AB R82, RZ, R82 ;  /* 0x00000052ff52723e */ /* 0x000fe400000000ff */
[----:B------:R-:W-:Y:S02]  /*60b0*/  F2FP.F16.F32.PACK_AB R83, RZ, R83 ;  /* 0x00000053ff53723e */ /* 0x000fe400000000ff */
[----:B------:R-:W-:Y:S01]  /*60c0*/  F2FP.F16.F32.PACK_AB R84, RZ, R84 ;  /* 0x00000054ff54723e */ /* 0x000fe200000000ff */
[----:B0-----:R-:W-:Y:S01]  /*60d0*/  @P5 IMAD.MOV.U32 R4, RZ, RZ, R8 ;  /* 0x000000ffff045224 */ /* 0x001fe200078e0008 */
[----:B------:R-:W-:Y:S01]  /*60e0*/  F2FP.F16.F32.PACK_AB R85, RZ, R85 ;  /* 0x00000055ff55723e */ /* 0x000fe200000000ff */
[----:B------:R-:W-:Y:S01]  /*60f0*/  @P5 IMAD.MOV.U32 R5, RZ, RZ, R9 ;  /* 0x000000ffff055224 */ /* 0x000fe200078e0009 */
[----:B------:R-:W-:-:S02]  /*6100*/  F2FP.F16.F32.PACK_AB R86, RZ, R86 ;  /* 0x00000056ff56723e */ /* 0x000fc400000000ff */
[----:B------:R-:W-:Y:S02]  /*6110*/  F2FP.F16.F32.PACK_AB R87, RZ, R87 ;  /* 0x00000057ff57723e */ /* 0x000fe400000000ff */
[----:B------:R0:W-:Y:S01]  /*6120*/  @P5 STG.E.U16 desc[UR38][R4.64+0xd2], R79 ;  /* 0x0000d24f04005986 */ /* 0x0001e2000c101526 */
[C---:B------:R-:W-:Y:S02]  /*6130*/  ISETP.GT.AND P5, PT, R3.reuse, RZ, P3 ;  /* 0x000000ff0300720c */ /* 0x040fe40001fa4270 */
[----:B------:R-:W-:-:S11]  /*6140*/  ISETP.GT.AND P3, PT, R3, 0x8, P3 ;  /* 0x000000080300780c */ /* 0x000fd60001f64270 */
[----:B0-----:R-:W-:Y:S02]  /*6150*/  @P5 IMAD.MOV.U32 R4, RZ, RZ, R6 ;  /* 0x000000ffff045224 */ /* 0x001fe400078e0006 */
[----:B------:R-:W-:-:S05]  /*6160*/  @P5 IMAD.MOV.U32 R5, RZ, RZ, R7 ;  /* 0x000000ffff055224 */ /* 0x000fca00078e0007 */
[----:B------:R0:W-:Y:S01]  /*6170*/  @P5 STG.E.U16 desc[UR38][R4.64+0xe0], R80 ;  /* 0x0000e05004005986 */ /* 0x0001e2000c101526 */
[C---:B------:R-:W-:Y:S02]  /*6180*/  ISETP.GT.AND P5, PT, R3.reuse, RZ, P0 ;  /* 0x000000ff0300720c */ /* 0x040fe400007a4270 */
[----:B------:R-:W-:Y:S01]  /*6190*/  ISETP.GT.AND P0, PT, R3, 0x8, P0 ;  /* 0x000000080300780c */ /* 0x000fe20000704270 */
[----:B0-----:R-:W-:Y:S02]  /*61a0*/  @P4 IMAD.MOV.U32 R4, RZ, RZ, R6 ;  /* 0x000000ffff044224 */ /* 0x001fe400078e0006 */
[----:B------:R-:W-:-:S05]  /*61b0*/  @P4 IMAD.MOV.U32 R5, RZ, RZ, R7 ;  /* 0x000000ffff054224 */ /* 0x000fca00078e0007 */
[----:B------:R0:W-:Y:S01]  /*61c0*/  @P4 STG.E.U16 desc[UR38][R4.64+0xe2], R81 ;  /* 0x0000e25104004986 */ /* 0x0001e2000c101526 */
[C---:B------:R-:W-:Y:S02]  /*61d0*/  ISETP.GT.AND P4, PT, R3.reuse, RZ, P1 ;  /* 0x000000ff0300720c */ /* 0x040fe40000f84270 */
[----:B------:R-:W-:Y:S01]  /*61e0*/  ISETP.GT.AND P1, PT, R3, 0x8, P1 ;  /* 0x000000080300780c */ /* 0x000fe20000f24270 */
[----:B0-----:R-:W-:Y:S02]  /*61f0*/  @P3 IMAD.MOV.U32 R4, RZ, RZ, R8 ;  /* 0x000000ffff043224 */ /* 0x001fe400078e0008 */
[----:B------:R-:W-:-:S05]  /*6200*/  @P3 IMAD.MOV.U32 R5, RZ, RZ, R9 ;  /* 0x000000ffff053224 */ /* 0x000fca00078e0009 */
[----:B------:R0:W-:Y:S02]  /*6210*/  @P3 STG.E.U16 desc[UR38][R4.64+0xe0], R82 ;  /* 0x0000e05204003986 */ /* 0x0001e4000c101526 */
[----:B0-----:R-:W-:Y:S02]  /*6220*/  @P2 IMAD.MOV.U32 R4, RZ, RZ, R8 ;  /* 0x000000ffff042224 */ /* 0x001fe400078e0008 */
[----:B------:R-:W-:-:S05]  /*6230*/  @P2 IMAD.MOV.U32 R5, RZ, RZ, R9 ;  /* 0x000000ffff052224 */ /* 0x000fca00078e0009 */
[----:B------:R0:W-:Y:S02]  /*6240*/  @P2 STG.E.U16 desc[UR38][R4.64+0xe2], R83 ;  /* 0x0000e25304002986 */ /* 0x0001e4000c101526 */
[----:B0-----:R-:W-:Y:S02]  /*6250*/  @P4 IMAD.MOV.U32 R4, RZ, RZ, R6 ;  /* 0x000000ffff044224 */ /* 0x001fe400078e0006 */
[----:B------:R-:W-:-:S05]  /*6260*/  @P4 IMAD.MOV.U32 R5, RZ, RZ, R7 ;  /* 0x000000ffff054224 */ /* 0x000fca00078e0007 */
[----:B------:R0:W-:Y:S04]  /*6270*/  @P4 STG.E.U16 desc[UR38][R4.64+0xf0], R84 ;  /* 0x0000f05404004986 */ /* 0x0001e8000c101526 */
[----:B------:R1:W-:Y:S01]  /*6280*/  @P5 STG.E.U16 desc[UR38][R6.64+0xf2], R85 ;  /* 0x0000f25506005986 */ /* 0x0003e2000c101526 */
[----:B0-----:R-:W-:Y:S02]  /*6290*/  @P1 IMAD.MOV.U32 R4, RZ, RZ, R8 ;  /* 0x000000ffff041224 */ /* 0x001fe400078e0008 */
[----:B------:R-:W-:-:S05]  /*62a0*/  @P1 IMAD.MOV.U32 R5, RZ, RZ, R9 ;  /* 0x000000ffff051224 */ /* 0x000fca00078e0009 */
[----:B------:R1:W-:Y:S04]  /*62b0*/  @P1 STG.E.U16 desc[UR38][R4.64+0xf0], R86 ;  /* 0x0000f05604001986 */ /* 0x0003e8000c101526 */
[----:B------:R1:W-:Y:S02]  /*62c0*/  @P0 STG.E.U16 desc[UR38][R8.64+0xf2], R87 ;  /* 0x0000f25708000986 */ /* 0x0003e4000c101526 */
.L_x_160:
[----:B------:R-:W-:Y:S05]  /*62d0*/  BSYNC B0 ;  /* 0x0000000000007941 */ /* 0x000fea0003800000 */
.L_x_34:
[----:B------:R-:W-:Y:S01]  /*62e0*/  IADD3 R16, P0, R16, UR36, RZ ;  /* 0x0000002410107c10 */ /* 0x000fe2000ff1e0ff */
[----:B------:R-:W-:Y:S01]  /*62f0*/  ULDC.64 UR4, c[0x0][0x650] ;  /* 0x0001940000047ab9 */ /* 0x000fe20000000a00 */
[----:B------:R-:W-:Y:S01]  /*6300*/  PRMT R3, RZ, 0x7610, R3 ;  /* 0x00007610ff037816 */ /* 0x000fe20000000003 */
[----:B------:R-:W-:Y:S01]  /*6310*/  IMAD.MOV.U32 R100, RZ, RZ, -0x1 ;  /* 0xffffffffff647424 */ /* 0x000fe200078e00ff */
[----:B------:R-:W-:Y:S01]  /*6320*/  IADD3.X R17, R17, UR42, RZ, P0, !PT ;  /* 0x0000002a11117c10 */ /* 0x000fe200087fe4ff */
[----:B------:R-:W-:Y:S01]  /*6330*/  IMAD.MOV.U32 R101, RZ, RZ, -0x1 ;  /* 0xffffffffff657424 */ /* 0x000fe200078e00ff */
[----:B------:R-:W-:-:S04]  /*6340*/  ISETP.GE.U32.AND P0, PT, R16, UR4, PT ;  /* 0x0000000410007c0c */ /* 0x000fc8000bf06070 */
[----:B------:R-:W-:-:S13]  /*6350*/  ISETP.GE.U32.AND.EX P0, PT, R17, UR5, PT, P0 ;  /* 0x0000000511007c0c */ /* 0x000fda000bf06100 */
[----:B------:R-:W-:Y:S05]  /*6360*/  @P0 BRA `(.L_x_161) ;  /* 0x00000004004c0947 */ /* 0x000fea0003800000 */
[----:B------:R-:W0:Y:S01]  /*6370*/  LDC.64 R10, c[0x0][0x628] ;  /* 0x00018a00ff0a7b82 */ /* 0x000e220000000a00 */
[----:B---3--:R-:W3:Y:S01]  /*6380*/  S2R R12, SR_CTAID.X ;  /* 0x00000000000c7919 */ /* 0x008ee20000002500 */
[----:B-12-4-:R-:W-:Y:S02]  /*6390*/  IMAD.MOV.U32 R8, RZ, RZ, R16 ;  /* 0x000000ffff087224 */ /* 0x016fe400078e0010 */
[----:B------:R-:W-:Y:S01]  /*63a0*/  IMAD.MOV.U32 R9, RZ, RZ, R17 ;  /* 0x000000ffff097224 */ /* 0x000fe200078e0011 */
[----:B------:R-:W1:Y:S03]  /*63b0*/  S2R R20, SR_CTAID.Y ;  /* 0x0000000000147919 */ /* 0x000e660000002600 */
[----:B------:R-:W2:Y:S08]  /*63c0*/  LDC R0, c[0x0][0x630] ;  /* 0x00018c00ff007b82 */ /* 0x000eb00000000800 */
[----:B------:R-:W4:Y:S01]  /*63d0*/  LDC.64 R14, c[0x0][0x620] ;  /* 0x00018800ff0e7b82 */ /* 0x000f220000000a00 */
[----:B0-----:R-:W-:-:S04]  /*63e0*/  ISETP.NE.U32.AND P0, PT, R10, RZ, PT ;  /* 0x000000ff0a00720c */ /* 0x001fc80003f05070 */
[----:B------:R-:W-:-:S13]  /*63f0*/  ISETP.NE.AND.EX P0, PT, R11, RZ, PT, P0 ;  /* 0x000000ff0b00720c */ /* 0x000fda0003f05300 */
[----:B-1234-:R-:W-:Y:S05]  /*6400*/  @!P0 BRA `(.L_x_162) ;  /* 0x0000000000288947 */ /* 0x01efea0003800000 */
        /* <DEDUP_REMOVED lines=10> */
.L_x_162:
[-CC-:B------:R-:W-:Y:S01]  /*64b0*/  SHF.R.U64 R101, R8, R0.reuse, R9.reuse ;  /* 0x0000000008657219 */ /* 0x180fe20000001209 */
[----:B------:R-:W0:Y:S01]  /*64c0*/  LDC.64 R26, c[0x0][0x640] ;  /* 0x00019000ff1a7b82 */ /* 0x000e220000000a00 */
[----:B------:R-:W-:Y:S01]  /*64d0*/  SHF.R.U32.HI R0, RZ, R0, R9 ;  /* 0x00000000ff007219 */ /* 0x000fe20000011609 */
[----:B------:R-:W-:Y:S01]  /*64e0*/  ULDC UR4, c[0x0][0x150] ;  /* 0x0000540000047ab9 */ /* 0x000fe20000000800 */
[----:B------:R-:W-:Y:S02]  /*64f0*/  IADD3 R3, P0, RZ, -R101, RZ ;  /* 0x80000065ff037210 */ /* 0x000fe40007f1e0ff */
[----:B------:R-:W-:-:S03]  /*6500*/  I2FP.F32.U32 R7, R12 ;  /* 0x0000000c00077245 */ /* 0x000fc60000201000 */
[----:B------:R-:W1:Y:S01]  /*6510*/  LDC R6, c[0x0][0x618] ;  /* 0x00018600ff067b82 */ /* 0x000e620000000800 */
[----:B------:R-:W-:Y:S02]  /*6520*/  IMAD.X R5, RZ, RZ, ~R0, P0 ;  /* 0x000000ffff057224 */ /* 0x000fe400000e0e00 */
[----:B------:R-:W-:Y:S01]  /*6530*/  FMUL R7, R7, UR4 ;  /* 0x0000000407077c20 */ /* 0x000fe20008400000 */
[----:B------:R-:W-:Y:S01]  /*6540*/  ULDC UR4, c[0x0][0x154] ;  /* 0x0000550000047ab9 */ /* 0x000fe20000000800 */
[-C--:B------:R-:W-:Y:S02]  /*6550*/  IMAD R0, R5, R14.reuse, RZ ;  /* 0x0000000e05007224 */ /* 0x080fe400078e02ff */
[C---:B------:R-:W-:Y:S01]  /*6560*/  IMAD.WIDE.U32 R4, R3.reuse, R14, R16 ;  /* 0x0000000e03047225 */ /* 0x040fe200078e0010 */
[----:B------:R-:W2:Y:S01]  /*6570*/  LDC R8, c[0x0][0x608] ;  /* 0x00018200ff087b82 */ /* 0x000ea20000000800 */
[----:B------:R-:W3:Y:S02]  /*6580*/  F2I.U32.TRUNC.NTZ R7, R7 ;  /* 0x0000000700077305 */ /* 0x000ee4000020f000 */
[----:B------:R-:W-:Y:S01]  /*6590*/  IMAD R3, R3, R15, R0 ;  /* 0x0000000f03037224 */ /* 0x000fe200078e0200 */
[----:B------:R-:W-:-:S03]  /*65a0*/  I2FP.F32.U32 R0, R20 ;  /* 0x0000001400007245 */ /* 0x000fc60000201000 */
[----:B------:R-:W-:Y:S01]  /*65b0*/  IMAD.IADD R3, R5, 0x1, R3 ;  /* 0x0000000105037824 */ /* 0x000fe200078e0203 */
[----:B------:R-:W4:Y:S01]  /*65c0*/  LDC R11, c[0x0][0x658] ;  /* 0x00019600ff0b7b82 */ /* 0x000f220000000800 */
[----:B0-----:R-:W-:-:S04]  /*65d0*/  ISETP.NE.U32.AND P0, PT, R26, RZ, PT ;  /* 0x000000ff1a00720c */ /* 0x001fc80003f05070 */
[----:B------:R-:W-:-:S03]  /*65e0*/  ISETP.NE.AND.EX P0, PT, R27, RZ, PT, P0 ;  /* 0x000000ff1b00720c */ /* 0x000fc60003f05300 */
[----:B------:R-:W0:Y:S01]  /*65f0*/  LDC R9, c[0x0][0x144] ;  /* 0x00005100ff097b82 */ /* 0x000e220000000800 */
[-C--:B-1----:R-:W-:Y:S01]  /*6600*/  SHF.R.U64 R10, R4, R6.reuse, R3 ;  /* 0x00000006040a7219 */ /* 0x082fe20000001203 */
[----:B---3--:R-:W-:Y:S01]  /*6610*/  IMAD.MOV R7, RZ, RZ, -R7 ;  /* 0x000000ffff077224 */ /* 0x008fe200078e0a07 */
[----:B------:R-:W-:Y:S01]  /*6620*/  SHF.R.U32.HI R3, RZ, R6, R3 ;  /* 0x00000006ff037219 */ /* 0x000fe20000011603 */
[----:B------:R-:W-:-:S04]  /*6630*/  FMUL R6, R0, UR4 ;  /* 0x0000000400067c20 */ /* 0x000fc80008400000 */
[----:B------:R-:W1:Y:S01]  /*6640*/  LDC R21, c[0x0][0x148] ;  /* 0x00005200ff157b82 */ /* 0x000e620000000800 */
[----:B------:R3:W0:Y:S01]  /*6650*/  F2I.U32.TRUNC.NTZ R14, R6 ;  /* 0x00000006000e7305 */ /* 0x000622000020f000 */
[-CC-:B--2---:R-:W-:Y:S02]  /*6660*/  SHF.R.U64 R13, R10, R8.reuse, R3.reuse ;  /* 0x000000080a0d7219 */ /* 0x184fe40000001203 */
[----:B------:R-:W-:-:S04]  /*6670*/  SHF.R.U32.HI R0, RZ, R8, R3 ;  /* 0x00000008ff007219 */ /* 0x000fc80000011603 */
[----:B-----5:R-:W2:Y:S01]  /*6680*/  LDC R24, c[0x0][0x648] ;  /* 0x00019200ff187b82 */ /* 0x020ea20000000800 */
[-CC-:B----4-:R-:W-:Y:S02]  /*6690*/  SHF.R.U64 R15, R13, R11.reuse, R0.reuse ;  /* 0x0000000b0d0f7219 */ /* 0x190fe40000001200 */
[----:B------:R-:W-:-:S03]  /*66a0*/  SHF.R.U32.HI R5, RZ, R11, R0 ;  /* 0x0000000bff057219 */ /* 0x000fc60000011600 */
[----:B------:R-:W-:Y:S02]  /*66b0*/  IMAD.MOV.U32 R4, RZ, RZ, R15 ;  /* 0x000000ffff047224 */ /* 0x000fe400078e000f */
[----:B------:R-:W4:Y:S01]  /*66c0*/  LDC R28, c[0x0][0x638] ;  /* 0x00018e00ff1c7b82 */ /* 0x000f220000000800 */
[----:B0-----:R-:W-:-:S07]  /*66d0*/  IMAD R25, R9, R7, R12 ;  /* 0x0000000709197224 */ /* 0x001fce00078e020c */
[----:B------:R-:W0:Y:S08]  /*66e0*/  LDC R29, c[0x0][0x610] ;  /* 0x00018400ff1d7b82 */ /* 0x000e300000000800 */
[----:B------:R-:W0:Y:S01]  /*66f0*/  LDC R30, c[0x0][0x600] ;  /* 0x00018000ff1e7b82 */ /* 0x000e220000000800 */
[----:B-123--:R-:W-:Y:S05]  /*6700*/  @!P0 BRA `(.L_x_163) ;  /* 0x0000000000288947 */ /* 0x00efea0003800000 */
[----:B------:R-:W1:Y:S02]  /*6710*/  LDC R0, c[0x0][0x64c] ;  /* 0x00019300ff007b82 */ /* 0x000e640000000800 */
[----:B-1----:R-:W-:-:S05]  /*6720*/  IADD3 R3, P0, R15, R0, RZ ;  /* 0x000000000f037210 */ /* 0x002fca0007f1e0ff */
        /* <DEDUP_REMOVED lines=8> */
.L_x_163:
[----:B------:R-:W-:Y:S01]  /*67b0*/  ISETP.NE.AND P0, PT, R2, 0x1, PT ;  /* 0x000000010200780c */ /* 0x000fe20003f05270 */
[----:B------:R-:W-:Y:S01]  /*67c0*/  IMAD.MOV R14, RZ, RZ, -R14 ;  /* 0x000000ffff0e7224 */ /* 0x000fe200078e0a0e */
[----:B------:R-:W-:Y:S02]  /*67d0*/  SHF.R.U64 R3, R4, R24, R5 ;  /* 0x0000001804037219 */ /* 0x000fe40000001205 */
[----:B------:R-:W-:Y:S02]  /*67e0*/  LOP3.LUT R0, R13, R98, RZ, 0xc0, !PT ;  /* 0x000000620d007212 */ /* 0x000fe400078ec0ff */
[----:B------:R-:W-:Y:S01]  /*67f0*/  LOP3.LUT R10, R10, R97, RZ, 0xc0, !PT ;  /* 0x000000610a0a7212 */ /* 0x000fe200078ec0ff */
[----:B------:R-:W-:Y:S02]  /*6800*/  IMAD.MOV R4, RZ, RZ, -R3 ;  /* 0x000000ffff047224 */ /* 0x000fe400078e0a03 */
[----:B------:R-:W-:Y:S02]  /*6810*/  IMAD R0, R93, R3, R0 ;  /* 0x000000035d007224 */ /* 0x000fe400078e0200 */
[----:B----4-:R-:W-:-:S02]  /*6820*/  IMAD R3, R4, R28, R15 ;  /* 0x0000001c04037224 */ /* 0x010fc400078e020f */
[----:B------:R-:W-:Y:S02]  /*6830*/  @P0 IMAD R25, R21, R14, R20 ;  /* 0x0000000e15190224 */ /* 0x000fe400078e0214 */
[----:B0-----:R-:W-:Y:S02]  /*6840*/  IMAD R5, R3, R30, R10 ;  /* 0x0000001e03057224 */ /* 0x001fe400078e020a */
[----:B------:R-:W-:Y:S02]  /*6850*/  IMAD R0, R0, R29, R25 ;  /* 0x0000001d00007224 */ /* 0x000fe400078e0219 */
[----:B------:R-:W-:-:S03]  /*6860*/  IMAD.MOV.U32 R4, RZ, RZ, 0x1 ;  /* 0x00000001ff047424 */ /* 0x000fc600078e00ff */
[----:B------:R-:W-:Y:S02]  /*6870*/  SEL R100, R5, R0, !P0 ;  /* 0x0000000005647207 */ /* 0x000fe40004000000 */
[----:B------:R-:W-:Y:S02]  /*6880*/  PRMT R3, R4, 0x7610, R3 ;  /* 0x0000761004037816 */ /* 0x000fe40000000003 */
[----:B------:R-:W-:-:S07]  /*6890*/  SEL R0, R0, R5, !P0 ;  /* 0x0000000500007207 */ /* 0x000fce0004000000 */
.L_x_161:
[----:B------:R-:W-:Y:S01]  /*68a0*/  UIMAD.WIDE.U32 UR4, UR41, 0x24924925, URZ ;  /* 0x24924925290478a5 */ /* 0x000fe2000f8e003f */
[----:B------:R-:W-:Y:S01]  /*68b0*/  LOP3.LUT P0, RZ, R3, 0xff, RZ, 0xc0, !PT ;  /* 0x000000ff03ff7812 */ /* 0x000fe2000780c0ff */
[----:B------:R-:W-:Y:S02]  /*68c0*/  IMAD.MOV.U32 R103, RZ, RZ, R0 ;  /* 0x000000ffff677224 */ /* 0x000fe400078e0000 */
[----:B------:R-:W-:-:S04]  /*68d0*/  UIADD3 UR4, UR41, -UR5, URZ ;  /* 0x8000000529047290 */ /* 0x000fc8000fffe03f */
[----:B------:R-:W-:-:S04]  /*68e0*/  ULEA.HI UR4, UR4, UR5, URZ, 0x1f ;  /* 0x0000000504047291 */ /* 0x000fc8000f8ff83f */
[----:B------:R-:W-:-:S04]  /*68f0*/  USHF.R.U32.HI UR4, URZ, 0x2, UR4 ;  /* 0x000000023f047899 */ /* 0x000fc80008011604 */
[----:B------:R-:W-:Y:S01]  /*6900*/  UIMAD UR41, UR4, -0x7, UR41 ;  /* 0xfffffff9042978a4 */ /* 0x000fe2000f8e0229 */
[----:B------:R-:W-:Y:S11]  /*6910*/  @P0 BRA `(.L_x_164) ;  /* 0xffffffa800f00947 */ /* 0x000ff6000383ffff */
[----:B------:R-:W-:Y:S05]  /*6920*/  EXIT ;  /* 0x000000000000794d */ /* 0x000fea0003800000 */
.L_x_7:
        /* <DEDUP_REMOVED lines=26> */
.L_x_166:
[----:B------:R-:W0:Y:S01]  /*6ad0*/  LDC.64 R28, c[0x0][0x640] ;  /* 0x00019000ff1c7b82 */ /* 0x000e220000000a00 */
[-CC-:B------:R-:W-:Y:S01]  /*6ae0*/  SHF.R.U64 R21, R14, R8.reuse, R15.reuse ;  /* 0x000000080e157219 */ /* 0x180fe2000000120f */
[----:B------:R-:W-:Y:S01]  /*6af0*/  IMAD.MOV.U32 R31, RZ, RZ, 0x1 ;  /* 0x00000001ff1f7424 */ /* 0x000fe200078e00ff */
[----:B------:R-:W-:Y:S02]  /*6b00*/  SHF.R.U32.HI R7, RZ, R8, R15 ;  /* 0x00000008ff077219 */ /* 0x000fe4000001160f */
[----:B------:R-:W-:-:S03]  /*6b10*/  IADD3 R13, P0, RZ, -R21, RZ ;  /* 0x80000015ff0d7210 */ /* 0x000fc60007f1e0ff */
[----:B------:R-:W1:Y:S02]  /*6b20*/  LDC R12, c[0x0][0x618] ;  /* 0x00018600ff0c7b82 */ /* 0x000e640000000800 */
[----:B------:R-:W-:Y:S02]  /*6b30*/  IMAD.X R7, RZ, RZ, ~R7, P0 ;  /* 0x000000ffff077224 */ /* 0x000fe400000e0e07 */
[----:B------:R-:W-:-:S04]  /*6b40*/  IMAD.WIDE.U32 R10, R13, R24, R16 ;  /* 0x000000180d0a7225 */ /* 0x000fc800078e0010 */
[----:B------:R-:W2:Y:S01]  /*6b50*/  LDC R14, c[0x0][0x608] ;  /* 0x00018200ff0e7b82 */ /* 0x000ea20000000800 */
[----:B------:R-:W-:-:S04]  /*6b60*/  IMAD R8, R7, R24, RZ ;  /* 0x0000001807087224 */ /* 0x000fc800078e02ff */
[----:B------:R-:W-:-:S03]  /*6b70*/  IMAD R7, R13, R25, R8 ;  /* 0x000000190d077224 */ /* 0x000fc600078e0208 */
[----:B------:R-:W3:Y:S01]  /*6b80*/  LDC R26, c[0x0][0x658] ;  /* 0x00019600ff1a7b82 */ /* 0x000ee20000000800 */
[----:B------:R-:W-:Y:S01]  /*6b90*/  IMAD.IADD R7, R11, 0x1, R7 ;  /* 0x000000010b077824 */ /* 0x000fe200078e0207 */
[----:B0-----:R-:W-:Y:S01]  /*6ba0*/  ISETP.NE.U32.AND P0, PT, R28, RZ, PT ;  /* 0x000000ff1c00720c */ /* 0x001fe20003f05070 */
[----:B------:R-:W-:-:S03]  /*6bb0*/  IMAD.MOV.U32 R11, RZ, RZ, -0x1 ;  /* 0xffffffffff0b7424 */ /* 0x000fc600078e00ff */
        /* <DEDUP_REMOVED lines=8> */
[-C--:B---3--:R-:W-:Y:S02]  /*6c40*/  SHF.L.U32 R10, R11, R26.reuse, RZ ;  /* 0x0000001a0b0a7219 */ /* 0x088fe400000006ff */
[--C-:B------:R-:W-:Y:S02]  /*6c50*/  SHF.R.U64 R24, R22, R26, R7.reuse ;  /* 0x0000001a16187219 */ /* 0x100fe40000001207 */
[----:B------:R-:W-:Y:S02]  /*6c60*/  LOP3.LUT R33, RZ, R10, RZ, 0x33, !PT ;  /* 0x0000000aff217212 */ /* 0x000fe400078e33ff */
[----:B------:R-:W-:Y:S01]  /*6c70*/  SHF.R.U32.HI R11, RZ, R26, R7 ;  /* 0x0000001aff0b7219 */ /* 0x000fe20000011607 */
[----:B------:R-:W3:Y:S01]  /*6c80*/  LDC R30, c[0x0][0x610] ;  /* 0x00018400ff1e7b82 */ /* 0x000ee20000000800 */
[----:B------:R-:W-:Y:S01]  /*6c90*/  IMAD.MOV.U32 R10, RZ, RZ, R24 ;  /* 0x000000ffff0a7224 */ /* 0x000fe200078e0018 */
[----:B------:R-:W-:Y:S06]  /*6ca0*/  @!P0 BRA `(.L_x_167) ;  /* 0x0000000000288947 */ /* 0x000fec0003800000 */
        /* <DEDUP_REMOVED lines=10> */
.L_x_167:
[----:B------:R-:W-:Y:S02]  /*6d50*/  ISETP.NE.AND P0, PT, R2, 0x1, PT ;  /* 0x000000010200780c */ /* 0x000fe40003f05270 */
[----:B-1----:R-:W-:Y:S01]  /*6d60*/  SHF.R.U64 R8, R10, R8, R11 ;  /* 0x000000080a087219 */ /* 0x002fe2000000120b */
[----:B0-----:R-:W-:Y:S01]  /*6d70*/  VIADD R11, R25, 0xffffffff ;  /* 0xffffffff190b7836 */ /* 0x001fe20000000000 */
[----:B------:R-:W-:Y:S02]  /*6d80*/  SHF.L.U32 R31, R31, R26, RZ ;  /* 0x0000001a1f1f7219 */ /* 0x000fe400000006ff */
[----:B------:R-:W-:Y:S01]  /*6d90*/  LOP3.LUT R5, R22, R33, RZ, 0xc0, !PT ;  /* 0x0000002116057212 */ /* 0x000fe200078ec0ff */
[----:B------:R-:W-:-:S04]  /*6da0*/  IMAD.MOV R7, RZ, RZ, -R8 ;  /* 0x000000ffff077224 */ /* 0x000fc800078e0a08 */
[----:B------:R-:W-:Y:S02]  /*6db0*/  IMAD R5, R31, R8, R5 ;  /* 0x000000081f057224 */ /* 0x000fe400078e0205 */
[----:B------:R-:W-:Y:S01]  /*6dc0*/  @P0 IMAD R6, R9, R23, R4 ;  /* 0x0000001709060224 */ /* 0x000fe200078e0204 */
[----:B------:R-:W-:Y:S01]  /*6dd0*/  LOP3.LUT R9, R20, R11, RZ, 0xc0, !PT ;  /* 0x0000000b14097212 */ /* 0x000fe200078ec0ff */
[----:B--2---:R-:W-:Y:S02]  /*6de0*/  IMAD R4, R7, R27, R24 ;  /* 0x0000001b07047224 */ /* 0x004fe400078e0218 */
[----:B---3--:R-:W-:Y:S02]  /*6df0*/  IMAD R6, R5, R30, R6 ;  /* 0x0000001e05067224 */ /* 0x008fe400078e0206 */
[----:B------:R-:W-:Y:S02]  /*6e00*/  IMAD R5, R4, R25, R9 ;  /* 0x0000001904057224 */ /* 0x000fe400078e0209 */
[----:B------:R-:W-:-:S02]  /*6e10*/  IMAD.MOV.U32 R8, RZ, RZ, 0x1 ;  /* 0x00000001ff087424 */ /* 0x000fc400078e00ff */
[----:B------:R-:W-:Y:S01]  /*6e20*/  IMAD.MOV.U32 R7, RZ, RZ, R21 ;  /* 0x000000ffff077224 */ /* 0x000fe200078e0015 */
[----:B------:R-:W-:Y:S02]  /*6e30*/  SEL R19, R5, R6, !P0 ;  /* 0x0000000605137207 */ /* 0x000fe40004000000 */
[----:B------:R-:W-:-:S07]  /*6e40*/  SEL R12, R6, R5, !P0 ;  /* 0x00000005060c7207 */ /* 0x000fce0004000000 */
.L_x_165:
[----:B------:R-:W-:-:S08]  /*6e50*/  NOP ;  /* 0x0000000000007918 */ /* 0x000fd00000000000 */
[----:B------:R-:W0:-:S00]  /*6e60*/  USETMAXREG.DEALLOC.CTAPOOL 0x28 ;  /* 0x00000028000079c8 */ /* 0x000e0000080e0500 */
[----:B0-----:R-:W-:-:S13]  /*6e70*/  ISETP.NE.AND P0, PT, R3, RZ, PT ;  /* 0x000000ff0300720c */ /* 0x001fda0003f05270 */
[----:B------:R-:W-:Y:S05]  /*6e80*/  @P0 EXIT ;  /* 0x000000000000094d */ /* 0x000fea0003800000 */
[----:B------:R-:W-:Y:S01]  /*6e90*/  LOP3.LUT P0, RZ, R8, 0xff, RZ, 0xc0, !PT ;  /* 0x000000ff08ff7812 */ /* 0x000fe2000780c0ff */
[----:B------:R-:W-:Y:S02]  /*6ea0*/  IMAD.MOV.U32 R3, RZ, RZ, 0x1 ;  /* 0x00000001ff037424 */ /* 0x000fe400078e00ff */
[----:B------:R-:W-:-:S10]  /*6eb0*/  IMAD.MOV.U32 R13, RZ, RZ, RZ ;  /* 0x000000ffff0d7224 */ /* 0x000fd400078e00ff */
[----:B------:R-:W-:Y:S05]  /*6ec0*/  @!P0 BRA `(.L_x_168) ;  /* 0x0000000c006c8947 */ /* 0x000fea0003800000 */
[----:B------:R-:W0:Y:S01]  /*6ed0*/  LDC R3, c[0x0][0x28c] ;  /* 0x0000a300ff037b82 */ /* 0x000e220000000800 */
[----:B------:R-:W-:Y:S01]  /*6ee0*/  UMOV UR10, 0x1 ;  /* 0x00000001000a7882 */ /* 0x000fe20000000000 */
[----:B------:R-:W-:Y:S01]  /*6ef0*/  ULDC UR5, c[0x0][0x658] ;  /* 0x0001960000057ab9 */ /* 0x000fe20000000800 */
[----:B------:R-:W-:Y:S01]  /*6f00*/  UMOV UR7, 0xffffffff ;  /* 0xffffffff00077882 */ /* 0x000fe20000000000 */
[----:B------:R-:W-:Y:S01]  /*6f10*/  BSSY B0, `(.L_x_168) ;  /* 0x00000d6000007945 */ /* 0x000fe20003800000 */
[----:B------:R-:W-:Y:S01]  /*6f20*/  USHF.L.U32 UR7, UR7, UR5, URZ ;  /* 0x0000000507077299 */ /* 0x000fe2000800063f */
[----:B------:R-:W-:Y:S01]  /*6f30*/  IMAD.MOV.U32 R11, RZ, RZ, 0x1 ;  /* 0x00000001ff0b7424 */ /* 0x000fe200078e00ff */
[----:B------:R-:W-:Y:S01]  /*6f40*/  LOP3.LUT R10, R18, 0x2, RZ, 0xfc, !PT ;  /* 0x00000002120a7812 */ /* 0x000fe200078efcff */
[----:B------:R-:W1:Y:S01]  /*6f50*/  S2UR UR9, SR_CgaCtaId ;  /* 0x00000000000979c3 */ /* 0x000e620000008800 */
[----:B------:R-:W-:Y:S01]  /*6f60*/  IMAD.MOV.U32 R13, RZ, RZ, RZ ;  /* 0x000000ffff0d7224 */ /* 0x000fe200078e00ff */
[----:B------:R-:W-:Y:S01]  /*6f70*/  ULDC UR4, c[0x0][0x600] ;  /* 0x0001800000047ab9 */ /* 0x000fe20000000800 */
[----:B------:R-:W-:Y:S01]  /*6f80*/  UMOV UR14, 0x5 ;  /* 0x00000005000e7882 */ /* 0x000fe20000000000 */
[----:B------:R-:W-:-:S02]  /*6f90*/  UIADD3 UR4, UR4, -0x1, URZ ;  /* 0xffffffff04047890 */ /* 0x000fc4000fffe03f */
[----:B------:R-:W-:Y:S02]  /*6fa0*/  USHF.L.U32 UR5, UR10, UR5, URZ ;  /* 0x000000050a057299 */ /* 0x000fe4000800063f */
[----:B------:R-:W-:Y:S01]  /*6fb0*/  ULOP3.LUT UR7, URZ, UR7, URZ, 0x33, !UPT ;  /* 0x000000073f077292 */ /* 0x000fe2000f8e333f */
[----:B------:R-:W-:Y:S01]  /*6fc0*/  ULDC.64 UR24, c[0x0][0x198] ;  /* 0x0000660000187ab9 */ /* 0x000fe20000000a00 */
[----:B0-----:R-:W-:-:S05]  /*6fd0*/  VIADD R3, R3, 0x3f ;  /* 0x0000003f03037836 */ /* 0x001fca0000000000 */
[----:B------:R-:W-:Y:S01]  /*6fe0*/  SHF.R.S32.HI R4, RZ, 0x1f, R3 ;  /* 0x0000001fff047819 */ /* 0x000fe20000011403 */
[----:B-1----:R-:W-:-:S03]  /*6ff0*/  ULOP3.LUT UR8, UR9, 0x1, URZ, 0xc0, !UPT ;  /* 0x0000000109087892 */ /* 0x002fc6000f8ec03f */
[----:B------:R-:W-:Y:S01]  /*7000*/  LEA.HI R4, R4, R3, RZ, 0x6 ;  /* 0x0000000304047211 */ /* 0x000fe200078f30ff */
[----:B------:R-:W-:Y:S01]  /*7010*/  USHF.R.U32.HI UR26, URZ, 0x1, UR9 ;  /* 0x000000013f1a7899 */ /* 0x000fe20008011609 */
[----:B------:R-:W-:Y:S01]  /*7020*/  IMAD.MOV.U32 R3, RZ, RZ, 0x1 ;  /* 0x00000001ff037424 */ /* 0x000fe200078e00ff */
[----:B------:R-:W-:Y:S01]  /*7030*/  USHF.L.U32 UR6, UR9, 0x6, URZ ;  /* 0x0000000609067899 */ /* 0x000fe2000800063f */
[----:B------:R-:W-:Y:S01]  /*7040*/  SHF.R.S32.HI R8, RZ, 0x6, R4 ;  /* 0x00000006ff087819 */ /* 0x000fe20000011404 */
[----:B------:R-:W-:Y:S02]  /*7050*/  USHF.L.U32 UR27, UR9, 0xc, URZ ;  /* 0x0000000c091b7899 */ /* 0x000fe4000800063f */
[----:B------:R-:W-:Y:S02]  /*7060*/  ULOP3.LUT UR9, UR9, 0xfffffffe, URZ, 0xc0, !UPT ;  /* 0xfffffffe09097892 */ /* 0x000fe4000f8ec03f */
[----:B------:R-:W-:Y:S01]  /*7070*/  UISETP.GT.U32.AND UP0, UPT, UR8, 0xffff, UPT ;  /* 0x0000ffff0800788c */ /* 0x000fe2000bf04070 */
[----:B------:R-:W-:Y:S01]  /*7080*/  VIADD R9, R8, 0x1 ;  /* 0x0000000108097836 */ /* 0x000fe20000000000 */
[----:B------:R-:W-:-:S02]  /*7090*/  USHF.L.U32 UR13, UR10, UR9, URZ ;  /* 0x000000090a0d7299 */ /* 0x000fc4000800063f */
[----:B------:R-:W-:Y:S02]  /*70a0*/  ULOP3.LUT UR9, UR9, 0x1, URZ, 0xfc, !UPT ;  /* 0x0000000109097892 */ /* 0x000fe4000f8efc3f */
[----:B------:R-:W-:Y:S02]  /*70b0*/  USEL UR8, UR8, 0xffff, !UP0 ;  /* 0x0000ffff08087887 */ /* 0x000fe4000c000000 */
[----:B------:R-:W-:Y:S02]  /*70c0*/  USHF.L.U32 UR9, UR10, UR9, URZ ;  /* 0x000000090a097299 */ /* 0x000fe4000800063f */
[----:B------:R-:W-:Y:S02]  /*70d0*/  ULOP3.LUT UR8, UR8, 0xffff, URZ, 0xc0, !UPT ;  /* 0x0000ffff08087892 */ /* 0x000fe4000f8ec03f */
[----:B------:R-:W-:Y:S02]  /*70e0*/  ULOP3.LUT UR6, UR6, 0x40, URZ, 0xc0, !UPT ;  /* 0x0000004006067892 */ /* 0x000fe4000f8ec03f */
[----:B------:R-:W-:-:S02]  /*70f0*/  ULOP3.LUT UR13, UR13, UR9, URZ, 0xfc, !UPT ;  /* 0x000000090d0d7292 */ /* 0x000fc4000f8efc3f */
[----:B------:R-:W-:-:S12]  /*7100*/  USHF.L.U32 UR14, UR14, UR8, URZ ;  /* 0x000000080e0e7299 */ /* 0x000fd8000800063f */
.L_x_179:
[----:B------:R-:W-:-:S03]  /*7110*/  UMOV UR8, 0xffffffff ;  /* 0xffffffff00087882 */ /* 0x000fc60000000000 */
[----:B------:R-:W-:Y:S05]  /*7120*/  BRA.DIV UR8, `(.L_x_169) ;  /* 0x0000001208287947 */ /* 0x000fea000b800000 */
[----:B------:R-:W-:-:S13]  /*7130*/  ELECT P6, URZ, PT ;  /* 0x00000000003f782f */ /* 0x000fda00038c0000 */
.L_x_193:
[----:B------:R-:W0:Y:S01]  /*7140*/  LDC R4, c[0x0][0x28c] ;  /* 0x0000a300ff047b82 */ /* 0x000e220000000800 */
[----:B------:R-:W-:Y:S01]  /*7150*/  BSSY B1, `(.L_x_170) ;  /* 0x000003d000017945 */ /* 0x000fe20003800000 */
[----:B0-----:R-:W-:-:S13]  /*7160*/  ISETP.LT.OR P6, PT, R4, 0x1, !P6 ;  /* 0x000000010400780c */ /* 0x001fda00077c1670 */
[----:B------:R-:W-:Y:S05]  /*7170*/  @P6 BRA `(.L_x_171) ;  /* 0x0000000000e86947 */ /* 0x000fea0003800000 */
[----:B------:R-:W-:Y:S01]  /*7180*/  LEA R12, R12, UR26, 0x1 ;  /* 0x0000001a0c0c7c11 */ /* 0x000fe2000f8e08ff */
[----:B------:R-:W-:Y:S01]  /*7190*/  IMAD.MOV.U32 R20, RZ, RZ, RZ ;  /* 0x000000ffff147224 */ /* 0x000fe200078e00ff */
[----:B------:R-:W-:Y:S01]  /*71a0*/  LEA R19, R19, UR6, 0x7 ;  /* 0x0000000613137c11 */ /* 0x000fe2000f8e38ff */
[----:B------:R-:W-:Y:S02]  /*71b0*/  IMAD.MOV.U32 R4, RZ, RZ, R9 ;  /* 0x000000ffff047224 */ /* 0x000fe400078e0009 */
[----:B------:R-:W-:Y:S02]  /*71c0*/  IMAD.MOV.U32 R5, RZ, RZ, R3 ;  /* 0x000000ffff057224 */ /* 0x000fe400078e0003 */
[----:B------:R-:W-:Y:S02]  /*71d0*/  IMAD.MOV.U32 R6, RZ, RZ, R13 ;  /* 0x000000ffff067224 */ /* 0x000fe400078e000d */
[----:B------:R-:W-:-:S07]  /*71e0*/  IMAD.SHL.U32 R15, R12, 0x40, RZ ;  /* 0x000000400c0f7824 */ /* 0x000fce00078e00ff */
.L_x_174:
[----:B------:R-:W0:Y:S01]  /*71f0*/  S2R R21, SR_CgaCtaId ;  /* 0x0000000000157919 */ /* 0x000e220000008800 */
[----:B------:R-:W-:Y:S02]  /*7200*/  MOV R12, 0x400 ;  /* 0x00000400000c7802 */ /* 0x000fe40000000f00 */
[----:B------:R-:W-:-:S13]  /*7210*/  ISETP.NE.AND P1, PT, R0, RZ, PT ;  /* 0x000000ff0000720c */ /* 0x000fda0003f25270 */
[----:B------:R-:W1:Y:S01]  /*7220*/  @!P1 LDC R14, c[0x0][0x500] ;  /* 0x00014000ff0e9b82 */ /* 0x000e620000000800 */
[----:B0-----:R-:W-:Y:S02]  /*7230*/  LEA R23, R21, R12, 0x18 ;  /* 0x0000000c15177211 */ /* 0x001fe400078ec0ff */
[----:B------:R-:W-:-:S03]  /*7240*/  SHF.L.U32 R12, R5, 0x1f, RZ ;  /* 0x0000001f050c7819 */ /* 0x000fc600000006ff */
[----:B------:R-:W-:-:S04]  /*7250*/  IMAD R21, R6, 0x8, R23 ;  /* 0x0000000806157824 */ /* 0x000fc800078e0217 */
[----:B------:R-:W0:Y:S02]  /*7260*/  SYNCS.PHASECHK.TRANS64.TRYWAIT P0, [R21+URZ+0x38], R12 ;  /* 0x0000380c150075a7 */ /* 0x000e24000800017f */
[----:B01----:R-:W-:Y:S05]  /*7270*/  @!P0 BRA `(.L_x_172) ;  /* 0x0000000c00f48947 */ /* 0x003fea0003800000 */
.L_x_194:
[----:B0-----:R-:W-:Y:S01]  /*7280*/  PRMT R12, R10, 0x9910, RZ ;  /* 0x000099100a0c7816 */ /* 0x001fe200000000ff */
[----:B------:R0:W-:Y:S03]  /*7290*/  @!P1 SYNCS.ARRIVE.TRANS64 RZ, [R21+URZ], R14 ;  /* 0x0000000e15ff99a7 */ /* 0x0001e6000800003f */
[----:B------:R-:W-:-:S13]  /*72a0*/  ISETP.NE.AND P0, PT, R12, 0x2, PT ;  /* 0x000000020c00780c */ /* 0x000fda0003f05270 */
[----:B0-----:R-:W-:Y:S05]  /*72b0*/  @P0 BRA `(.L_x_173) ;  /* 0x0000000000040947 */ /* 0x001fea0003800000 */
[----:B------:R-:W-:Y:S01]  /*72c0*/  BPT.TRAP 0x1 ;  /* 0x000000040000795c */ /* 0x000fe20000300000 */
.L_x_173:
[----:B------:R-:W-:Y:S01]  /*72d0*/  R2UR UR8, R6 ;  /* 0x00000000060872ca */ /* 0x000fe200000e0000 */
[----:B------:R-:W-:Y:S01]  /*72e0*/  VIADD R4, R4, 0xffffffff ;  /* 0xffffffff04047836 */ /* 0x000fe20000000000 */
[----:B------:R-:W-:Y:S01]  /*72f0*/  R2UR UR15, R23 ;  /* 0x00000000170f72ca */ /* 0x000fe200000e0000 */
[----:B------:R-:W-:Y:S01]  /*7300*/  UIADD3 UR16, UP0, UR24, 0xf0, URZ ;  /* 0x000000f018107890 */ /* 0x000fe2000ff1e03f */
[----:B------:R-:W-:Y:S01]  /*7310*/  R2UR UR22, R15 ;  /* 0x000000000f1672ca */ /* 0x000fe200000e0000 */
[----:B------:R-:W-:Y:S01]  /*7320*/  UIADD3 UR30, UP1, UR24, 0x1f0, URZ ;  /* 0x000001f0181e7890 */ /* 0x000fe2000ff3e03f */
[----:B------:R-:W-:Y:S01]  /*7330*/  R2UR UR9, R21 ;  /* 0x00000000150972ca */ /* 0x000fe200000e0000 */
[----:B------:R-:W-:Y:S01]  /*7340*/  UIADD3.X UR17, URZ, UR25, URZ, UP0, !UPT ;  /* 0x000000193f117290 */ /* 0x000fe200087fe43f */
[----:B------:R-:W-:Y:S01]  /*7350*/  R2UR UR10, R20 ;  /* 0x00000000140a72ca */ /* 0x000fe200000e0000 */
[----:B------:R-:W-:Y:S01]  /*7360*/  VIADD R6, R6, 0x1 ;  /* 0x0000000106067836 */ /* 0x000fe20000000000 */
[----:B------:R-:W-:Y:S01]  /*7370*/  R2UR UR12, R7 ;  /* 0x00000000070c72ca */ /* 0x000fe200000e0000 */
[----:B------:R-:W-:Y:S01]  /*7380*/  UPRMT UR28, URZ, 0x5410, UR13 ;  /* 0x000054103f1c7896 */ /* 0x000fe2000800000d */
[----:B------:R-:W-:Y:S01]  /*7390*/  R2UR UR23, R19 ;  /* 0x00000000131772ca */ /* 0x000fe200000e0000 */
[----:B------:R-:W-:Y:S01]  /*73a0*/  USHF.L.U32 UR8, UR8, 0xd, URZ ;  /* 0x0000000d08087899 */ /* 0x000fe2000800063f */
[----:B------:R-:W-:Y:S01]  /*73b0*/  ISETP.GT.AND P1, PT, R4, 0x1, PT ;  /* 0x000000010400780c */ /* 0x000fe20003f24270 */
[----:B------:R-:W-:Y:S01]  /*73c0*/  UIADD3.X UR31, URZ, UR25, URZ, UP1, !UPT ;  /* 0x000000193f1f7290 */ /* 0x000fe20008ffe43f */
[----:B------:R-:W-:Y:S01]  /*73d0*/  ISETP.NE.AND P0, PT, R6, 0x7, PT ;  /* 0x000000070600780c */ /* 0x000fe20003f05270 */
[----:B------:R-:W-:Y:S01]  /*73e0*/  ULEA UR11, UR26, UR8, 0xc ;  /* 0x000000081a0b7291 */ /* 0x000fe2000f8e603f */
[----:B------:R-:W-:Y:S01]  /*73f0*/  VIADD R20, R20, 0x40 ;  /* 0x0000004014147836 */ /* 0x000fe20000000000 */
[----:B------:R-:W-:Y:S01]  /*7400*/  ULOP3.LUT UR8, UR8, 0x1000, UR27, 0xf8, !UPT ;  /* 0x0000100008087892 */ /* 0x000fe2000f8ef81b */
[----:B------:R-:W-:Y:S01]  /*7410*/  SEL R12, RZ, 0x1, P0 ;  /* 0x00000001ff0c7807 */ /* 0x000fe20000000000 */
[----:B------:R-:W-:Y:S01]  /*7420*/  ULEA UR11, UR11, UR15, 0x1 ;  /* 0x0000000f0b0b7291 */ /* 0x000fe2000f8e083f */
[----:B------:R-:W-:Y:S01]  /*7430*/  SEL R6, R6, RZ, P0 ;  /* 0x000000ff06067207 */ /* 0x000fe20000000000 */
[----:B------:R-:W-:Y:S01]  /*7440*/  ULEA UR8, UR8, UR15, 0x1 ;  /* 0x0000000f08087291 */ /* 0x000fe2000f8e083f */
[----:B------:R-:W-:Y:S01]  /*7450*/  LOP3.LUT R5, R5, R12, RZ, 0x3c, !PT ;  /* 0x0000000c05057212 */ /* 0x000fe200078e3cff */
[----:B------:R-:W-:-:S02]  /*7460*/  UIADD3 UR20, UR11, 0x180, URZ ;  /* 0x000001800b147890 */ /* 0x000fc4000fffe03f */
[----:B------:R-:W-:Y:S02]  /*7470*/  UPRMT UR15, URZ, 0x5410, UR14 ;  /* 0x000054103f0f7896 */ /* 0x000fe4000800000e */
[----:B------:R-:W-:Y:S01]  /*7480*/  UIADD3 UR21, UR8, 0x1c180, URZ ;  /* 0x0001c18008157890 */ /* 0x000fe2000fffe03f */
[----:B------:R-:W-:Y:S01]  /*7490*/  UMOV UR18, 0x0 ;  /* 0x0000000000127882 */ /* 0x000fe20000000000 */
[----:B------:R-:W-:Y:S01]  /*74a0*/  UMOV UR19, 0x10000000 ;  /* 0x1000000000137882 */ /* 0x000fe20000000000 */
[----:B------:R-:W-:Y:S01]  /*74b0*/  UMOV UR11, UR22 ;  /* 0x00000016000b7c82 */ /* 0x000fe20008000000 */
[----:B------:R-:W-:-:S03]  /*74c0*/  UMOV UR8, UR20 ;  /* 0x0000001400087c82 */ /* 0x000fc60008000000 */
[----:B------:R0:W-:Y:S02]  /*74d0*/  UTMALDG.3D.MULTICAST [UR8], [UR16], UR15, desc[UR18] ;  /* 0x00001208100073b4 */ /* 0x0001e4000801180f */
[----:B0-----:R-:W-:Y:S01]  /*74e0*/  UMOV UR8, UR21 ;  /* 0x0000001500087c82 */ /* 0x001fe20008000000 */
[----:B------:R-:W-:Y:S02]  /*74f0*/  UMOV UR11, UR23 ;  /* 0x00000017000b7c82 */ /* 0x000fe40008000000 */
[----:B------:R0:W-:Y:S02]  /*7500*/  UTMALDG.3D.MULTICAST [UR8], [UR30], UR28, desc[UR18] ;  /* 0x000012081e0073b4 */ /* 0x0001e4000801181c */
[----:B0-----:R-:W-:Y:S05]  /*7510*/  @P1 BRA `(.L_x_174) ;  /* 0xfffffffc00341947 */ /* 0x001fea000383ffff */
.L_x_171:
[----:B------:R-:W-:Y:S05]  /*7520*/  BSYNC B1 ;  /* 0x0000000000017941 */ /* 0x000fea0003800000 */
.L_x_170:
[----:B------:R-:W-:Y:S01]  /*7530*/  LOP3.LUT P1, RZ, R11, 0xff, RZ, 0xc0, !PT ;  /* 0x000000ff0bff7812 */ /* 0x000fe2000782c0ff */
[C---:B------:R-:W-:Y:S01]  /*7540*/  IMAD.IADD R13, R8.reuse, 0x1, R13 ;  /* 0x00000001080d7824 */ /* 0x040fe200078e020d */
[----:B------:R-:W-:Y:S01]  /*7550*/  ULDC.64 UR8, c[0x0][0x650] ;  /* 0x0001940000087ab9 */ /* 0x000fe20000000a00 */
[C---:B------:R-:W-:Y:S01]  /*7560*/  ISETP.GE.U32.AND P2, PT, R8.reuse, 0x7, PT ;  /* 0x000000070800780c */ /* 0x040fe20003f46070 */
[----:B------:R-:W-:Y:S01]  /*7570*/  BSSY B1, `(.L_x_175) ;  /* 0x000006d000017945 */ /* 0x000fe20003800000 */
[C---:B------:R-:W-:Y:S01]  /*7580*/  IMAD.WIDE.U32 R4, R13.reuse, 0x24924925, RZ ;  /* 0x249249250d047825 */ /* 0x040fe200078e00ff */
[----:B------:R-:W-:Y:S02]  /*7590*/  ISETP.GT.U32.AND P0, PT, R13, 0x6, PT ;  /* 0x000000060d00780c */ /* 0x000fe40003f04070 */
[----:B------:R-:W-:Y:S01]  /*75a0*/  PRMT R11, RZ, 0x7610, R11 ;  /* 0x00007610ff0b7816 */ /* 0x000fe2000000000b */
[----:B------:R-:W-:Y:S01]  /*75b0*/  IMAD.MOV.U32 R12, RZ, RZ, -0x1 ;  /* 0xffffffffff0c7424 */ /* 0x000fe200078e00ff */
[----:B------:R-:W-:Y:S01]  /*75c0*/  ISETP.LT.U32.AND P0, PT, R8, 0x7, P0 ;  /* 0x000000070800780c */ /* 0x000fe20000701070 */
[----:B------:R-:W-:-:S02]  /*75d0*/  IMAD.MOV.U32 R19, RZ, RZ, -0x1 ;  /* 0xffffffffff137424 */ /* 0x000fc400078e00ff */
[----:B------:R-:W0:Y:S01]  /*75e0*/  @P1 S2R R7, SR_CgaCtaId ;  /* 0x0000000000071919 */ /* 0x000e220000008800 */
[----:B------:R-:W-:Y:S02]  /*75f0*/  SEL R4, RZ, 0x1, !P0 ;  /* 0x00000001ff047807 */ /* 0x000fe40004000000 */
[----:B------:R-:W-:Y:S02]  /*7600*/  IADD3 R16, P0, R16, UR36, RZ ;  /* 0x0000002410107c10 */ /* 0x000fe4000ff1e0ff */
[----:B------:R-:W-:Y:S02]  /*7610*/  @P1 MOV R6, 0x400 ;  /* 0x0000040000061802 */ /* 0x000fe40000000f00 */
[----:B------:R-:W-:Y:S02]  /*7620*/  IADD3.X R17, R17, UR42, RZ, P0, !PT ;  /* 0x0000002a11117c10 */ /* 0x000fe400087fe4ff */
[----:B------:R-:W-:Y:S02]  /*7630*/  ISETP.GE.U32.AND P0, PT, R16, UR8, PT ;  /* 0x0000000810007c0c */ /* 0x000fe4000bf06070 */
[----:B------:R-:W-:-:S02]  /*7640*/  LOP3.LUT R3, R3, R4, RZ, 0x3c, !PT ;  /* 0x0000000403037212 */ /* 0x000fc400078e3cff */
[----:B------:R-:W-:Y:S02]  /*7650*/  ISETP.GE.U32.AND.EX P0, PT, R17, UR9, PT, P0 ;  /* 0x0000000911007c0c */ /* 0x000fe4000bf06100 */
[----:B0-----:R-:W-:Y:S01]  /*7660*/  @P1 LEA R6, R7, R6, 0x18 ;  /* 0x0000000607061211 */ /* 0x001fe200078ec0ff */
[----:B------:R-:W-:-:S03]  /*7670*/  IMAD.IADD R7, R13, 0x1, -R5 ;  /* 0x000000010d077824 */ /* 0x000fc600078e0a05 */
[----:B------:R0:W-:Y:S02]  /*7680*/  @P1 SYNCS.ARRIVE.TRANS64.A1T0 RZ, [R6+URZ+0x88], RZ ;  /* 0x000088ff06ff19a7 */ /* 0x0001e4000810003f */
[----:B------:R-:W-:-:S04]  /*7690*/  LEA.HI R7, R7, R5, RZ, 0x1f ;  /* 0x0000000507077211 */ /* 0x000fc800078ff8ff */
[----:B------:R-:W-:Y:S01]  /*76a0*/  SHF.R.U32.HI R4, RZ, 0x2, R7 ;  /* 0x00000002ff047819 */ /* 0x000fe20000011607 */
[----:B------:R-:W-:-:S03]  /*76b0*/  IMAD.MOV.U32 R7, RZ, RZ, -0x1 ;  /* 0xffffffffff077424 */ /* 0x000fc600078e00ff */
[--C-:B------:R-:W-:Y:S01]  /*76c0*/  @P2 LOP3.LUT R3, R3, 0x1, R4.reuse, 0x78, !PT ;  /* 0x0000000103032812 */ /* 0x100fe200078e7804 */
[----:B------:R-:W-:Y:S01]  /*76d0*/  IMAD R13, R4, -0x7, R13 ;  /* 0xfffffff9040d7824 */ /* 0x000fe200078e020d */
[----:B------:R-:W-:Y:S01]  /*76e0*/  PRMT R4, RZ, 0x7610, R4 ;  /* 0x00007610ff047816 */ /* 0x000fe20000000004 */
[----:B0-----:R-:W-:Y:S06]  /*76f0*/  @P0 BRA `(.L_x_176) ;  /* 0x0000000400500947 */ /* 0x001fec0003800000 */
[----:B------:R-:W0:Y:S01]  /*7700*/  S2R R15, SR_CTAID.X ;  /* 0x00000000000f7919 */ /* 0x000e220000002500 */
[----:B------:R-:W-:Y:S01]  /*7710*/  ULDC.64 UR8, c[0x0][0x628] ;  /* 0x00018a0000087ab9 */ /* 0x000fe20000000a00 */
[----:B------:R-:W1:Y:S01]  /*7720*/  LDC R20, c[0x0][0x144] ;  /* 0x00005100ff147b82 */ /* 0x000e620000000800 */
[----:B------:R-:W-:Y:S01]  /*7730*/  ISETP.NE.U32.AND P0, PT, RZ, UR8, PT ;  /* 0x00000008ff007c0c */ /* 0x000fe2000bf05070 */
[----:B------:R-:W2:Y:S01]  /*7740*/  S2R R12, SR_CTAID.Y ;  /* 0x00000000000c7919 */ /* 0x000ea20000002600 */
[----:B------:R-:W-:Y:S01]  /*7750*/  ULDC UR10, c[0x0][0x150] ;  /* 0x00005400000a7ab9 */ /* 0x000fe20000000800 */
[----:B------:R-:W-:Y:S01]  /*7760*/  ULDC UR11, c[0x0][0x630] ;  /* 0x00018c00000b7ab9 */ /* 0x000fe20000000800 */
[----:B------:R-:W-:Y:S01]  /*7770*/  ISETP.NE.AND.EX P0, PT, RZ, UR9, PT, P0 ;  /* 0x00000009ff007c0c */ /* 0x000fe2000bf05300 */
[----:B------:R-:W-:Y:S01]  /*7780*/  IMAD.MOV.U32 R4, RZ, RZ, R16 ;  /* 0x000000ffff047224 */ /* 0x000fe200078e0010 */
[----:B0-----:R-:W-:-:S05]  /*7790*/  I2FP.F32.U32 R5, R15 ;  /* 0x0000000f00057245 */ /* 0x001fca0000201000 */
[----:B------:R-:W-:Y:S01]  /*77a0*/  FMUL R21, R5, UR10 ;  /* 0x0000000a05157c20 */ /* 0x000fe20008400000 */
[----:B------:R-:W-:-:S05]  /*77b0*/  IMAD.MOV.U32 R5, RZ, RZ, R17 ;  /* 0x000000ffff057224 */ /* 0x000fca00078e0011 */
[----:B--2---:R-:W-:Y:S05]  /*77c0*/  @!P0 BRA `(.L_x_177) ;  /* 0x0000000000288947 */ /* 0x004fea0003800000 */
[----:B------:R-:W-:Y:S02]  /*77d0*/  ULDC UR10, c[0x0][0x634] ;  /* 0x00018d00000a7ab9 */ /* 0x000fe40000000800 */
[----:B------:R-:W-:-:S05]  /*77e0*/  IADD3 R5, P0, R16, UR10, RZ ;  /* 0x0000000a10057c10 */ /* 0x000fca000ff1e0ff */
[----:B------:R-:W-:-:S04]  /*77f0*/  IMAD.X R19, RZ, RZ, R17, P0 ;  /* 0x000000ffff137224 */ /* 0x000fc800000e0611 */
[----:B------:R-:W-:-:S04]  /*7800*/  IMAD.WIDE.U32 R6, R19, UR8, RZ ;  /* 0x0000000813067c25 */ /* 0x000fc8000f8e00ff */
[----:B------:R-:W-:-:S04]  /*7810*/  IMAD.WIDE.U32 R6, P0, R5, UR9, R6 ;  /* 0x0000000905067c25 */ /* 0x000fc8000f800006 */
[----:B------:R-:W-:-:S04]  /*7820*/  IMAD.WIDE.U32 R4, R5, UR8, RZ ;  /* 0x0000000805047c25 */ /* 0x000fc8000f8e00ff */
[----:B------:R-:W-:Y:S01]  /*7830*/  IMAD.MOV.U32 R4, RZ, RZ, R7 ;  /* 0x000000ffff047224 */ /* 0x000fe200078e0007 */
[----:B------:R-:W-:Y:S01]  /*7840*/  IADD3 RZ, P1, R5, R6, RZ ;  /* 0x0000000605ff7210 */ /* 0x000fe20007f3e0ff */
[----:B------:R-:W-:-:S04]  /*7850*/  IMAD.X R5, RZ, RZ, RZ, P0 ;  /* 0x000000ffff057224 */ /* 0x000fc800000e06ff */
[----:B------:R-:W-:-:S08]  /*7860*/  IMAD.WIDE.U32.X R4, R19, UR9, R4, P1 ;  /* 0x0000000913047c25 */ /* 0x000fd000088e0404 */
.L_x_177:
[--C-:B------:R-:W-:Y:S01]  /*7870*/  SHF.R.U64 R14, R4, UR11, R5.reuse ;  /* 0x0000000b040e7c19 */ /* 0x100fe20008001205 */
[----:B------:R-:W0:Y:S01]  /*7880*/  F2I.U32.TRUNC.NTZ R21, R21 ;  /* 0x0000001500157305 */ /* 0x000e22000020f000 */
[----:B------:R-:W-:Y:S01]  /*7890*/  SHF.R.U32.HI R4, RZ, UR11, R5 ;  /* 0x0000000bff047c19 */ /* 0x000fe20008011605 */
[----:B------:R-:W-:Y:S01]  /*78a0*/  ULDC.64 UR8, c[0x0][0x620] ;  /* 0x0001880000087ab9 */ /* 0x000fe20000000a00 */
[----:B------:R-:W-:Y:S01]  /*78b0*/  IADD3 R7, P0, RZ, -R14, RZ ;  /* 0x8000000eff077210 */ /* 0x000fe20007f1e0ff */
[----:B------:R-:W-:-:S04]  /*78c0*/  ULDC.64 UR10, c[0x0][0x640] ;  /* 0x00019000000a7ab9 */ /* 0x000fc80000000a00 */
[----:B------:R-:W-:Y:S01]  /*78d0*/  IMAD.X R4, RZ, RZ, ~R4, P0 ;  /* 0x000000ffff047224 */ /* 0x000fe200000e0e04 */
[----:B------:R-:W-:-:S03]  /*78e0*/  ISETP.NE.U32.AND P0, PT, RZ, UR10, PT ;  /* 0x0000000aff007c0c */ /* 0x000fc6000bf05070 */
[----:B------:R-:W-:Y:S01]  /*78f0*/  IMAD R6, R4, UR8, RZ ;  /* 0x0000000804067c24 */ /* 0x000fe2000f8e02ff */
[----:B------:R-:W-:Y:S01]  /*7900*/  ISETP.NE.AND.EX P0, PT, RZ, UR11, PT, P0 ;  /* 0x0000000bff007c0c */ /* 0x000fe2000bf05300 */
[----:B------:R-:W-:Y:S01]  /*7910*/  IMAD.WIDE.U32 R4, R7, UR8, R16 ;  /* 0x0000000807047c25 */ /* 0x000fe2000f8e0010 */
[----:B------:R-:W-:-:S03]  /*7920*/  ULDC UR8, c[0x0][0x618] ;  /* 0x0001860000087ab9 */ /* 0x000fc60000000800 */
[----:B------:R-:W-:Y:S01]  /*7930*/  IMAD R7, R7, UR9, R6 ;  /* 0x0000000907077c24 */ /* 0x000fe2000f8e0206 */
[----:B------:R-:W-:Y:S01]  /*7940*/  ULDC UR9, c[0x0][0x154] ;  /* 0x0000550000097ab9 */ /* 0x000fe20000000800 */
[----:B0-----:R-:W-:Y:S02]  /*7950*/  IMAD.MOV R6, RZ, RZ, -R21 ;  /* 0x000000ffff067224 */ /* 0x001fe400078e0a15 */
[----:B------:R-:W0:Y:S01]  /*7960*/  LDC R21, c[0x0][0x148] ;  /* 0x00005200ff157b82 */ /* 0x000e220000000800 */
[----:B------:R-:W-:Y:S02]  /*7970*/  IMAD.IADD R5, R5, 0x1, R7 ;  /* 0x0000000105057824 */ /* 0x000fe400078e0207 */
[----:B-1----:R-:W-:Y:S01]  /*7980*/  IMAD R15, R20, R6, R15 ;  /* 0x00000006140f7224 */ /* 0x002fe200078e020f */
[----:B------:R-:W-:Y:S02]  /*7990*/  I2FP.F32.U32 R6, R12 ;  /* 0x0000000c00067245 */ /* 0x000fe40000201000 */
[----:B------:R-:W-:-:S02]  /*79a0*/  SHF.R.U64 R19, R4, UR8, R5 ;  /* 0x0000000804137c19 */ /* 0x000fc40008001205 */
[----:B------:R-:W-:Y:S01]  /*79b0*/  SHF.R.U32.HI R4, RZ, UR8, R5 ;  /* 0x00000008ff047c19 */ /* 0x000fe20008011605 */
[----:B------:R-:W-:Y:S01]  /*79c0*/  FMUL R6, R6, UR9 ;  /* 0x0000000906067c20 */ /* 0x000fe20008400000 */
[----:B------:R-:W-:Y:S02]  /*79d0*/  ULDC UR8, c[0x0][0x608] ;  /* 0x0001820000087ab9 */ /* 0x000fe40000000800 */
[--C-:B------:R-:W-:Y:S01]  /*79e0*/  SHF.R.U64 R22, R19, UR8, R4.reuse ;  /* 0x0000000813167c19 */ /* 0x100fe20008001204 */
[----:B------:R1:W2:Y:S01]  /*79f0*/  F2I.U32.TRUNC.NTZ R24, R6 ;  /* 0x0000000600187305 */ /* 0x0002a2000020f000 */
[----:B------:R-:W-:Y:S01]  /*7a00*/  SHF.R.U32.HI R5, RZ, UR8, R4 ;  /* 0x00000008ff057c19 */ /* 0x000fe20008011604 */
[----:B------:R-:W-:-:S03]  /*7a10*/  ULDC UR8, c[0x0][0x658] ;  /* 0x0001960000087ab9 */ /* 0x000fc60000000800 */
[--C-:B------:R-:W-:Y:S02]  /*7a20*/  SHF.R.U64 R20, R22, UR8, R5.reuse ;  /* 0x0000000816147c19 */ /* 0x100fe40008001205 */
[----:B------:R-:W-:-:S03]  /*7a30*/  SHF.R.U32.HI R23, RZ, UR8, R5 ;  /* 0x00000008ff177c19 */ /* 0x000fc60008011605 */
[----:B------:R-:W-:Y:S02]  /*7a40*/  IMAD.MOV.U32 R4, RZ, RZ, R20 ;  /* 0x000000ffff047224 */ /* 0x000fe400078e0014 */
[----:B------:R-:W-:Y:S01]  /*7a50*/  IMAD.MOV.U32 R5, RZ, RZ, R23 ;  /* 0x000000ffff057224 */ /* 0x000fe200078e0017 */
[----:B-1----:R-:W-:Y:S06]  /*7a60*/  @!P0 BRA `(.L_x_178) ;  /* 0x0000000000288947 */ /* 0x002fec0003800000 */
        /* <DEDUP_REMOVED lines=10> */
.L_x_178:
[----:B------:R-:W-:Y:S01]  /*7b10*/  ISETP.NE.AND P0, PT, R2, 0x1, PT ;  /* 0x000000010200780c */ /* 0x000fe20003f05270 */
[----:B------:R-:W-:Y:S01]  /*7b20*/  ULDC UR8, c[0x0][0x648] ;  /* 0x0001920000087ab9 */ /* 0x000fe20000000800 */
[----:B------:R-:W-:Y:S01]  /*7b30*/  LOP3.LUT R22, R22, UR7, RZ, 0xc0, !PT ;  /* 0x0000000716167c12 */ /* 0x000fe2000f8ec0ff */
[----:B--2---:R-:W-:Y:S01]  /*7b40*/  IMAD.MOV R24, RZ, RZ, -R24 ;  /* 0x000000ffff187224 */ /* 0x004fe200078e0a18 */
[----:B------:R-:W-:Y:S01]  /*7b50*/  SHF.R.U64 R5, R4, UR8, R5 ;  /* 0x0000000804057c19 */ /* 0x000fe20008001205 */
[----:B------:R-:W-:Y:S01]  /*7b60*/  ULDC UR8, c[0x0][0x638] ;  /* 0x00018e0000087ab9 */ /* 0x000fe20000000800 */
[----:B------:R-:W-:Y:S01]  /*7b70*/  LOP3.LUT R19, R19, UR4, RZ, 0xc0, !PT ;  /* 0x0000000413137c12 */ /* 0x000fe2000f8ec0ff */
[----:B------:R-:W-:Y:S01]  /*7b80*/  ULDC UR9, c[0x0][0x610] ;  /* 0x0001840000097ab9 */ /* 0x000fe20000000800 */
[----:B------:R-:W-:Y:S02]  /*7b90*/  IMAD.MOV.U32 R4, RZ, RZ, 0x1 ;  /* 0x00000001ff047424 */ /* 0x000fe400078e00ff */
[----:B------:R-:W-:-:S02]  /*7ba0*/  IMAD.MOV R7, RZ, RZ, -R5 ;  /* 0x000000ffff077224 */ /* 0x000fc400078e0a05 */
[----:B------:R-:W-:Y:S02]  /*7bb0*/  IMAD R22, R5, UR5, R22 ;  /* 0x0000000505167c24 */ /* 0x000fe4000f8e0216 */
[----:B0-----:R-:W-:Y:S02]  /*7bc0*/  @P0 IMAD R15, R21, R24, R12 ;  /* 0x00000018150f0224 */ /* 0x001fe400078e020c */
[----:B------:R-:W-:Y:S01]  /*7bd0*/  IMAD R20, R7, UR8, R20 ;  /* 0x0000000807147c24 */ /* 0x000fe2000f8e0214 */
[----:B------:R-:W-:Y:S01]  /*7be0*/  ULDC UR8, c[0x0][0x600] ;  /* 0x0001800000087ab9 */ /* 0x000fe20000000800 */
[----:B------:R-:W-:Y:S02]  /*7bf0*/  IMAD R15, R22, UR9, R15 ;  /* 0x00000009160f7c24 */ /* 0x000fe4000f8e020f */
[----:B------:R-:W-:Y:S02]  /*7c00*/  IMAD R20, R20, UR8, R19 ;  /* 0x0000000814147c24 */ /* 0x000fe4000f8e0213 */
[----:B------:R-:W-:-:S03]  /*7c10*/  IMAD.MOV.U32 R7, RZ, RZ, R14 ;  /* 0x000000ffff077224 */ /* 0x000fc600078e000e */
[----:B------:R-:W-:Y:S02]  /*7c20*/  SEL R19, R20, R15, !P0 ;  /* 0x0000000f14137207 */ /* 0x000fe40004000000 */
[----:B------:R-:W-:-:S07]  /*7c30*/  SEL R12, R15, R20, !P0 ;  /* 0x000000140f0c7207 */ /* 0x000fce0004000000 */
.L_x_176:
[----:B------:R-:W-:Y:S05]  /*7c40*/  BSYNC B1 ;  /* 0x0000000000017941 */ /* 0x000fea0003800000 */
.L_x_175:
[----:B------:R-:W-:-:S13]  /*7c50*/  LOP3.LUT P0, RZ, R4, 0xff, RZ, 0xc0, !PT ;  /* 0x000000ff04ff7812 */ /* 0x000fda000780c0ff */
[----:B------:R-:W-:Y:S05]  /*7c60*/  @P0 BRA `(.L_x_179) ;  /* 0xfffffff400280947 */ /* 0x000fea000383ffff */
[----:B------:R-:W-:Y:S05]  /*7c70*/  BSYNC B0 ;  /* 0x0000000000007941 */ /* 0x000fea0003800000 */
.L_x_168:
[----:B------:R-:W-:-:S03]  /*7c80*/  UMOV UR8, 0xffffffff ;  /* 0xffffffff00087882 */ /* 0x000fc60000000000 */
[----:B------:R-:W-:Y:S05]  /*7c90*/  BRA.DIV UR8, `(.L_x_180) ;  /* 0x0000000608807947 */ /* 0x000fea000b800000 */
[----:B------:R-:W-:-:S13]  /*7ca0*/  ELECT P6, URZ, PT ;  /* 0x00000000003f782f */ /* 0x000fda00038c0000 */
.L_x_197:
[----:B------:R-:W-:Y:S04]  /*7cb0*/  BSSY B0, `(.L_x_181) ;  /* 0x0000046000007945 */ /* 0x000fe80003800000 */
[----:B------:R-:W-:Y:S05]  /*7cc0*/  @!P6 BRA `(.L_x_182) ;  /* 0x000000040010e947 */ /* 0x000fea0003800000 */
[----:B------:R-:W-:-:S04]  /*7cd0*/  LOP3.LUT R18, R18, 0x2, RZ, 0xfc, !PT ;  /* 0x0000000212127812 */ /* 0x000fc800078efcff */
[----:B------:R-:W-:-:S13]  /*7ce0*/  ISETP.NE.AND P0, PT, R18, 0x3, PT ;  /* 0x000000031200780c */ /* 0x000fda0003f05270 */
[----:B------:R-:W-:Y:S05]  /*7cf0*/  @!P0 BRA `(.L_x_183) ;  /* 0x0000000000048947 */ /* 0x000fea0003800000 */
[----:B------:R-:W-:Y:S01]  /*7d00*/  BPT.TRAP 0x1 ;  /* 0x000000040000795c */ /* 0x000fe20000300000 */
.L_x_183:
[----:B------:R-:W0:Y:S01]  /*7d10*/  S2R R5, SR_CgaCtaId ;  /* 0x0000000000057919 */ /* 0x000e220000008800 */
[----:B------:R-:W-:Y:S02]  /*7d20*/  MOV R0, 0x400 ;  /* 0x0000040000007802 */ /* 0x000fe40000000f00 */
[----:B------:R-:W-:Y:S02]  /*7d30*/  SHF.L.U32 R4, R3, 0x1f, RZ ;  /* 0x0000001f03047819 */ /* 0x000fe400000006ff */
[----:B0-----:R-:W-:-:S05]  /*7d40*/  LEA R0, R5, R0, 0x18 ;  /* 0x0000000005007211 */ /* 0x001fca00078ec0ff */
[----:B------:R-:W-:-:S04]  /*7d50*/  VIADD R0, R0, 0x38 ;  /* 0x0000003800007836 */ /* 0x000fc80000000000 */
[C---:B------:R-:W-:Y:S02]  /*7d60*/  IMAD R7, R13.reuse, 0x8, R0 ;  /* 0x000000080d077824 */ /* 0x040fe400078e0200 */
[----:B------:R-:W-:Y:S02]  /*7d70*/  VIADD R13, R13, 0x1 ;  /* 0x000000010d0d7836 */ /* 0x000fe40000000000 */
[----:B------:R-:W0:Y:S03]  /*7d80*/  SYNCS.PHASECHK.TRANS64.TRYWAIT P0, [R7+URZ], R4 ;  /* 0x00000004070075a7 */ /* 0x000e26000800017f */
[----:B------:R-:W-:-:S04]  /*7d90*/  ISETP.NE.AND P1, PT, R13, 0x7, PT ;  /* 0x000000070d00780c */ /* 0x000fc80003f25270 */
[----:B------:R-:W-:Y:S02]  /*7da0*/  SEL R2, RZ, 0x1, P1 ;  /* 0x00000001ff027807 */ /* 0x000fe40000800000 */
[----:B------:R-:W-:Y:S02]  /*7db0*/  SEL R13, R13, RZ, P1 ;  /* 0x000000ff0d0d7207 */ /* 0x000fe40000800000 */
[----:B------:R-:W-:-:S03]  /*7dc0*/  LOP3.LUT R6, R3, R2, RZ, 0x3c, !PT ;  /* 0x0000000203067212 */ /* 0x000fc600078e3cff */
[----:B------:R-:W-:Y:S01]  /*7dd0*/  IMAD R8, R13, 0x8, R0 ;  /* 0x000000080d087824 */ /* 0x000fe200078e0200 */
[----:B------:R-:W-:Y:S01]  /*7de0*/  SHF.L.U32 R5, R6, 0x1f, RZ ;  /* 0x0000001f06057819 */ /* 0x000fe200000006ff */
[----:B0-----:R-:W-:Y:S06]  /*7df0*/  @!P0 BRA `(.L_x_184) ;  /* 0x0000000400488947 */ /* 0x001fec0003800000 */
.L_x_198:
[----:B------:R-:W1:Y:S01]  /*7e00*/  SYNCS.PHASECHK.TRANS64.TRYWAIT P0, [R8+URZ], R5 ;  /* 0x00000005080075a7 */ /* 0x000e62000800017f */
[----:B------:R-:W-:-:S05]  /*7e10*/  VIADD R2, R13, 0x1 ;  /* 0x000000010d027836 */ /* 0x000fca0000000000 */
[----:B------:R-:W-:-:S04]  /*7e20*/  ISETP.NE.AND P1, PT, R2, 0x7, PT ;  /* 0x000000070200780c */ /* 0x000fc80003f25270 */
[----:B------:R-:W-:Y:S02]  /*7e30*/  SEL R3, RZ, 0x1, P1 ;  /* 0x00000001ff037807 */ /* 0x000fe40000800000 */
[----:B0-----:R-:W-:Y:S02]  /*7e40*/  SEL R7, R2, RZ, P1 ;  /* 0x000000ff02077207 */ /* 0x001fe40000800000 */
[----:B------:R-:W-:-:S03]  /*7e50*/  LOP3.LUT R6, R6, R3, RZ, 0x3c, !PT ;  /* 0x0000000306067212 */ /* 0x000fc600078e3cff */
[----:B------:R-:W-:Y:S01]  /*7e60*/  IMAD R9, R7, 0x8, R0 ;  /* 0x0000000807097824 */ /* 0x000fe200078e0200 */
[----:B------:R-:W-:Y:S01]  /*7e70*/  SHF.L.U32 R4, R6, 0x1f, RZ ;  /* 0x0000001f06047819 */ /* 0x000fe200000006ff */
[----:B-1----:R-:W-:Y:S06]  /*7e80*/  @!P0 BRA `(.L_x_185) ;  /* 0x0000000400388947 */ /* 0x002fec0003800000 */
.L_x_199:
[----:B------:R-:W1:Y:S01]  /*7e90*/  SYNCS.PHASECHK.TRANS64.TRYWAIT P0, [R9+URZ], R4 ;  /* 0x00000004090075a7 */ /* 0x000e62000800017f */
[----:B------:R-:W-:-:S05]  /*7ea0*/  VIADD R2, R7, 0x1 ;  /* 0x0000000107027836 */ /* 0x000fca0000000000 */
[----:B------:R-:W-:-:S04]  /*7eb0*/  ISETP.NE.AND P1, PT, R2, 0x7, PT ;  /* 0x000000070200780c */ /* 0x000fc80003f25270 */
[----:B------:R-:W-:Y:S02]  /*7ec0*/  SEL R3, RZ, 0x1, P1 ;  /* 0x00000001ff037807 */ /* 0x000fe40000800000 */
[----:B------:R-:W-:Y:S02]  /*7ed0*/  SEL R7, R2, RZ, P1 ;  /* 0x000000ff02077207 */ /* 0x000fe40000800000 */
[----:B------:R-:W-:-:S03]  /*7ee0*/  LOP3.LUT R6, R6, R3, RZ, 0x3c, !PT ;  /* 0x0000000306067212 */ /* 0x000fc600078e3cff */
[----:B0-----:R-:W-:Y:S01]  /*7ef0*/  IMAD R8, R7, 0x8, R0 ;  /* 0x0000000807087824 */ /* 0x001fe200078e0200 */
[----:B------:R-:W-:Y:S01]  /*7f00*/  SHF.L.U32 R5, R6, 0x1f, RZ ;  /* 0x0000001f06057819 */ /* 0x000fe200000006ff */
[----:B-1----:R-:W-:Y:S06]  /*7f10*/  @!P0 BRA `(.L_x_186) ;  /* 0x0000000400288947 */ /* 0x002fec0003800000 */
.L_x_200:
        /* <DEDUP_REMOVED lines=9> */
.L_x_201:
[----:B------:R-:W1:Y:S01]  /*7fb0*/  SYNCS.PHASECHK.TRANS64.TRYWAIT P0, [R9+URZ], R4 ;  /* 0x00000004090075a7 */ /* 0x000e62000800017f */
[----:B------:R-:W-:-:S05]  /*7fc0*/  VIADD R2, R7, 0x1 ;  /* 0x0000000107027836 */ /* 0x000fca0000000000 */
[----:B------:R-:W-:-:S04]  /*7fd0*/  ISETP.NE.AND P1, PT, R2, 0x7, PT ;  /* 0x000000070200780c */ /* 0x000fc80003f25270 */
[----:B------:R-:W-:Y:S02]  /*7fe0*/  SEL R3, RZ, 0x1, P1 ;  /* 0x00000001ff037807 */ /* 0x000fe40000800000 */
[----:B------:R-:W-:Y:S02]  /*7ff0*/  SEL R7, R2, RZ, P1 ;  /* 0x000000ff02077207 */ /* 0x000fe40000800000 */
[----:B------:R-:W-:-:S03]  /*8000*/  LOP3.LUT R11, R6, R3, RZ, 0x3c, !PT ;  /* 0x00000003060b7212 */ /* 0x000fc600078e3cff */
[----:B------:R-:W-:Y:S01]  /*8010*/  IMAD R6, R7, 0x8, R0 ;  /* 0x0000000807067824 */ /* 0x000fe200078e0200 */
[----:B0-----:R-:W-:Y:S01]  /*8020*/  SHF.L.U32 R5, R11, 0x1f, RZ ;  /* 0x0000001f0b057819 */ /* 0x001fe200000006ff */
[----:B-1----:R-:W-:Y:S06]  /*8030*/  @!P0 BRA `(.L_x_188) ;  /* 0x0000000400088947 */ /* 0x002fec0003800000 */
.L_x_202:
[----:B------:R-:W1:Y:S01]  /*8040*/  SYNCS.PHASECHK.TRANS64.TRYWAIT P0, [R6+URZ], R5 ;  /* 0x00000005060075a7 */ /* 0x000e62000800017f */
[----:B------:R-:W-:-:S05]  /*8050*/  VIADD R2, R7, 0x1 ;  /* 0x0000000107027836 */ /* 0x000fca0000000000 */
[----:B------:R-:W-:-:S04]  /*8060*/  ISETP.NE.AND P1, PT, R2, 0x7, PT ;  /* 0x000000070200780c */ /* 0x000fc80003f25270 */
[----:B0-----:R-:W-:Y:S02]  /*8070*/  SEL R4, RZ, 0x1, P1 ;  /* 0x00000001ff047807 */ /* 0x001fe40000800000 */
[----:B------:R-:W-:Y:S02]  /*8080*/  SEL R3, R2, RZ, P1 ;  /* 0x000000ff02037207 */ /* 0x000fe40000800000 */
[----:B------:R-:W-:Y:S01]  /*8090*/  LOP3.LUT R4, R11, R4, RZ, 0x3c, !PT ;  /* 0x000000040b047212 */ /* 0x000fe200078e3cff */
[----:B-1----:R-:W-:Y:S06]  /*80a0*/  @!P0 BRA `(.L_x_189) ;  /* 0x0000000400008947 */ /* 0x002fec0003800000 */
.L_x_203:
[----:B------:R-:W-:Y:S01]  /*80b0*/  IMAD R3, R3, 0x8, R0 ;  /* 0x0000000803037824 */ /* 0x000fe200078e0200 */
[----:B------:R-:W-:-:S07]  /*80c0*/  SHF.L.U32 R0, R4, 0x1f, RZ ;  /* 0x0000001f04007819 */ /* 0x000fce00000006ff */
.L_x_190:
[----:B-1----:R1:W2:Y:S02]  /*80d0*/  SYNCS.PHASECHK.TRANS64.TRYWAIT P0, [R3+URZ], R0 ;  /* 0x00000000030075a7 */ /* 0x0022a4000800017f */
[----:B--2---:R-:W-:Y:S05]  /*80e0*/  @!P0 NANOSLEEP.SYNCS 0x989680 ;  /* 0x009896800000895d */ /* 0x004fea0003900000 */
[----:B------:R-:W2:Y:S02]  /*80f0*/  @!P0 SYNCS.PHASECHK.TRANS64 P0, [R3+URZ], R0 ;  /* 0x00000000030085a7 */ /* 0x000ea4000800007f */
[----:B--2---:R-:W-:Y:S05]  /*8100*/  @!P0 BRA `(.L_x_190) ;  /* 0xfffffffc00f08947 */ /* 0x004fea000383ffff */
.L_x_182:
[----:B------:R-:W-:Y:S05]  /*8110*/  BSYNC B0 ;  /* 0x0000000000007941 */ /* 0x000fea0003800000 */
.L_x_181:
[----:B------:R-:W-:Y:S05]  /*8120*/  EXIT ;  /* 0x000000000000794d */ /* 0x000fea0003800000 */
.L_x_21:
[----:B-1----:R1:W2:Y:S02]  /*8130*/  SYNCS.PHASECHK.TRANS64.TRYWAIT P1, [R3+URZ], R0 ;  /* 0x00000000030075a7 */ /* 0x0022a4000802017f */
[----:B--2---:R-:W-:Y:S05]  /*8140*/  @!P1 NANOSLEEP.SYNCS 0x989680 ;  /* 0x009896800000995d */ /* 0x004fea0003900000 */
[----:B------:R-:W2:Y:S02]  /*8150*/  @!P1 SYNCS.PHASECHK.TRANS64 P1, [R3+URZ], R0 ;  /* 0x00000000030095a7 */ /* 0x000ea4000802007f */
[----:B--2---:R-:W-:Y:S05]  /*8160*/  @!P1 BRA `(.L_x_21) ;  /* 0xfffffffc00f09947 */ /* 0x004fea000383ffff */
[----:B------:R-:W-:Y:S05]  /*8170*/  BRA `(.L_x_20) ;  /* 0xffffff9400a47947 */ /* 0x000fea000383ffff */
.L_x_26:
[----:B-1----:R1:W2:Y:S02]  /*8180*/  SYNCS.PHASECHK.TRANS64.TRYWAIT P1, [R5+URZ], R4 ;  /* 0x00000004050075a7 */ /* 0x0022a4000802017f */
[----:B--2---:R-:W-:Y:S05]  /*8190*/  @!P1 NANOSLEEP.SYNCS 0x989680 ;  /* 0x009896800000995d */ /* 0x004fea0003900000 */
[----:B------:R-:W2:Y:S02]  /*81a0*/  @!P1 SYNCS.PHASECHK.TRANS64 P1, [R5+URZ], R4 ;  /* 0x00000004050095a7 */ /* 0x000ea4000802007f */
[----:B--2---:R-:W-:Y:S05]  /*81b0*/  @!P1 BRA `(.L_x_26) ;  /* 0xfffffffc00f09947 */ /* 0x004fea000383ffff */
[----:B------:R-:W-:Y:S05]  /*81c0*/  BRA `(.L_x_25) ;  /* 0xffffff9800807947 */ /* 0x000fea000383ffff */
.L_x_169:
[----:B------:R-:W-:Y:S01]  /*81d0*/  BSSY B1, `(.L_x_191) ;  /* 0x0000006000017945 */ /* 0x000fe20003800000 */
[----:B------:R-:W-:-:S07]  /*81e0*/  IMAD.MOV.U32 R15, RZ, RZ, -0x1 ;  /* 0xffffffffff0f7424 */ /* 0x000fce00078e00ff */
[----:B------:R-:W-:Y:S05]  /*81f0*/  WARPSYNC.COLLECTIVE R15, `(.L_x_192) ;  /* 0x000000000f0c7348 */ /* 0x000fea0003c00000 */
[----:B------:R-:W-:Y:S02]  /*8200*/  ELECT P6, UR62, PT ;  /* 0x00000000003e782f */ /* 0x000fe400038c0000 */
[----:B------:R-:W-:Y:S01]  /*8210*/  MOV R14, UR62 ;  /* 0x0000003e000e7c02 */ /* 0x000fe20008000f00 */
[----:B------:R-:W-:Y:S10]  /*8220*/  ENDCOLLECTIVE ;  /* 0x000000000000791b */ /* 0x000ff40003800000 */
.L_x_192:
[----:B------:R-:W-:Y:S05]  /*8230*/  BSYNC B1 ;  /* 0x0000000000017941 */ /* 0x000fea0003800000 */
.L_x_191:
[----:B------:R-:W-:Y:S05]  /*8240*/  BRA `(.L_x_193) ;  /* 0xffffffec00bc7947 */ /* 0x000fea000383ffff */
.L_x_172:
[----:B0-----:R0:W1:Y:S02]  /*8250*/  SYNCS.PHASECHK.TRANS64.TRYWAIT P0, [R21+URZ+0x38], R12 ;  /* 0x0000380c150075a7 */ /* 0x001064000800017f */
[----:B-1----:R-:W-:Y:S05]  /*8260*/  @!P0 NANOSLEEP.SYNCS 0x989680 ;  /* 0x009896800000895d */ /* 0x002fea0003900000 */
[----:B------:R-:W1:Y:S02]  /*8270*/  @!P0 SYNCS.PHASECHK.TRANS64 P0, [R21+URZ+0x38], R12 ;  /* 0x0000380c150085a7 */ /* 0x000e64000800007f */
[----:B-1----:R-:W-:Y:S05]  /*8280*/  @!P0 BRA `(.L_x_172) ;  /* 0xfffffffc00f08947 */ /* 0x002fea000383ffff */
[----:B------:R-:W-:Y:S05]  /*8290*/  BRA `(.L_x_194) ;  /* 0xffffffec00f87947 */ /* 0x000fea000383ffff */
.L_x_180:
[----:B------:R-:W-:Y:S01]  /*82a0*/  BSSY B0, `(.L_x_195) ;  /* 0x0000006000007945 */ /* 0x000fe20003800000 */
[----:B------:R-:W-:-:S07]  /*82b0*/  IMAD.MOV.U32 R15, RZ, RZ, -0x1 ;  /* 0xffffffffff0f7424 */ /* 0x000fce00078e00ff */
[----:B------:R-:W-:Y:S05]  /*82c0*/  WARPSYNC.COLLECTIVE R15, `(.L_x_196) ;  /* 0x000000000f0c7348 */ /* 0x000fea0003c00000 */
[----:B------:R-:W-:Y:S02]  /*82d0*/  ELECT P6, UR62, PT ;  /* 0x00000000003e782f */ /* 0x000fe400038c0000 */
[----:B------:R-:W-:Y:S01]  /*82e0*/  MOV R14, UR62 ;  /* 0x0000003e000e7c02 */ /* 0x000fe20008000f00 */
[----:B------:R-:W-:Y:S10]  /*82f0*/  ENDCOLLECTIVE ;  /* 0x000000000000791b */ /* 0x000ff40003800000 */
.L_x_196:
[----:B------:R-:W-:Y:S05]  /*8300*/  BSYNC B0 ;  /* 0x0000000000007941 */ /* 0x000fea0003800000 */
.L_x_195:
[----:B------:R-:W-:Y:S05]  /*8310*/  BRA `(.L_x_197) ;  /* 0xfffffff800647947 */ /* 0x000fea000383ffff */
.L_x_184:
[----:B0-----:R0:W1:Y:S02]  /*8320*/  SYNCS.PHASECHK.TRANS64.TRYWAIT P0, [R7+URZ], R4 ;  /* 0x00000004070075a7 */ /* 0x001064000800017f */
[----:B-1----:R-:W-:Y:S05]  /*8330*/  @!P0 NANOSLEEP.SYNCS 0x989680 ;  /* 0x009896800000895d */ /* 0x002fea0003900000 */
[----:B------:R-:W1:Y:S02]  /*8340*/  @!P0 SYNCS.PHASECHK.TRANS64 P0, [R7+URZ], R4 ;  /* 0x00000004070085a7 */ /* 0x000e64000800007f */
[----:B-1----:R-:W-:Y:S05]  /*8350*/  @!P0 BRA `(.L_x_184) ;  /* 0xfffffffc00f08947 */ /* 0x002fea000383ffff */
[----:B------:R-:W-:Y:S05]  /*8360*/  BRA `(.L_x_198) ;  /* 0xfffffff800a47947 */ /* 0x000fea000383ffff */
.L_x_185:
[----:B0-----:R0:W1:Y:S02]  /*8370*/  SYNCS.PHASECHK.TRANS64.TRYWAIT P0, [R8+URZ], R5 ;  /* 0x00000005080075a7 */ /* 0x001064000800017f */
[----:B-1----:R-:W-:Y:S05]  /*8380*/  @!P0 NANOSLEEP.SYNCS 0x989680 ;  /* 0x009896800000895d */ /* 0x002fea0003900000 */
[----:B------:R-:W1:Y:S02]  /*8390*/  @!P0 SYNCS.PHASECHK.TRANS64 P0, [R8+URZ], R5 ;  /* 0x00000005080085a7 */ /* 0x000e64000800007f */
[----:B-1----:R-:W-:Y:S05]  /*83a0*/  @!P0 BRA `(.L_x_185) ;  /* 0xfffffffc00f08947 */ /* 0x002fea000383ffff */
[----:B------:R-:W-:Y:S05]  /*83b0*/  BRA `(.L_x_199) ;  /* 0xfffffff800b47947 */ /* 0x000fea000383ffff */
.L_x_186:
[----:B0-----:R0:W1:Y:S02]  /*83c0*/  SYNCS.PHASECHK.TRANS64.TRYWAIT P0, [R9+URZ], R4 ;  /* 0x00000004090075a7 */ /* 0x001064000800017f */
[----:B-1----:R-:W-:Y:S05]  /*83d0*/  @!P0 NANOSLEEP.SYNCS 0x989680 ;  /* 0x009896800000895d */ /* 0x002fea0003900000 */
[----:B------:R-:W1:Y:S02]  /*83e0*/  @!P0 SYNCS.PHASECHK.TRANS64 P0, [R9+URZ], R4 ;  /* 0x00000004090085a7 */ /* 0x000e64000800007f */
[----:B-1----:R-:W-:Y:S05]  /*83f0*/  @!P0 BRA `(.L_x_186) ;  /* 0xfffffffc00f08947 */ /* 0x002fea000383ffff */
[----:B------:R-:W-:Y:S05]  /*8400*/  BRA `(.L_x_200) ;  /* 0xfffffff800c47947 */ /* 0x000fea000383ffff */
.L_x_187:
[----:B0-----:R0:W1:Y:S02]  /*8410*/  SYNCS.PHASECHK.TRANS64.TRYWAIT P0, [R8+URZ], R5 ;  /* 0x00000005080075a7 */ /* 0x001064000800017f */
[----:B-1----:R-:W-:Y:S05]  /*8420*/  @!P0 NANOSLEEP.SYNCS 0x989680 ;  /* 0x009896800000895d */ /* 0x002fea0003900000 */
[----:B------:R-:W1:Y:S02]  /*8430*/  @!P0 SYNCS.PHASECHK.TRANS64 P0, [R8+URZ], R5 ;  /* 0x00000005080085a7 */ /* 0x000e64000800007f */
[----:B-1----:R-:W-:Y:S05]  /*8440*/  @!P0 BRA `(.L_x_187) ;  /* 0xfffffffc00f08947 */ /* 0x002fea000383ffff */
[----:B------:R-:W-:Y:S05]  /*8450*/  BRA `(.L_x_201) ;  /* 0xfffffff800d47947 */ /* 0x000fea000383ffff */
.L_x_188:
[----:B0-----:R0:W1:Y:S02]  /*8460*/  SYNCS.PHASECHK.TRANS64.TRYWAIT P0, [R9+URZ], R4 ;  /* 0x00000004090075a7 */ /* 0x001064000800017f */
[----:B-1----:R-:W-:Y:S05]  /*8470*/  @!P0 NANOSLEEP.SYNCS 0x989680 ;  /* 0x009896800000895d */ /* 0x002fea0003900000 */
[----:B------:R-:W1:Y:S02]  /*8480*/  @!P0 SYNCS.PHASECHK.TRANS64 P0, [R9+URZ], R4 ;  /* 0x00000004090085a7 */ /* 0x000e64000800007f */
[----:B-1----:R-:W-:Y:S05]  /*8490*/  @!P0 BRA `(.L_x_188) ;  /* 0xfffffffc00f08947 */ /* 0x002fea000383ffff */
[----:B------:R-:W-:Y:S05]  /*84a0*/  BRA `(.L_x_202) ;  /* 0xfffffff800e47947 */ /* 0x000fea000383ffff */
.L_x_189:
[----:B0-----:R0:W1:Y:S02]  /*84b0*/  SYNCS.PHASECHK.TRANS64.TRYWAIT P0, [R6+URZ], R5 ;  /* 0x00000005060075a7 */ /* 0x001064000800017f */
[----:B-1----:R-:W-:Y:S05]  /*84c0*/  @!P0 NANOSLEEP.SYNCS 0x989680 ;  /* 0x009896800000895d */ /* 0x002fea0003900000 */
[----:B------:R-:W1:Y:S02]  /*84d0*/  @!P0 SYNCS.PHASECHK.TRANS64 P0, [R6+URZ], R5 ;  /* 0x00000005060085a7 */ /* 0x000e64000800007f */
[----:B-1----:R-:W-:Y:S05]  /*84e0*/  @!P0 BRA `(.L_x_189) ;  /* 0xfffffffc00f08947 */ /* 0x002fea000383ffff */
[----:B------:R-:W-:Y:S05]  /*84f0*/  BRA `(.L_x_203) ;  /* 0xfffffff800ec7947 */ /* 0x000fea000383ffff */
.L_x_204:
[----:B------:R-:W-:-:S00]  /*8500*/  BRA `(.L_x_204) ;  /* 0xfffffffc00fc7947 */ /* 0x000fc0000383ffff */
[----:B------:R-:W-:-:S00]  /*8510*/  NOP ;  /* 0x0000000000007918 */ /* 0x000fc00000000000 */
        /* <DEDUP_REMOVED lines=14> */
.L_x_205:


//--------------------- .nv.global.init           --------------------------
	.section	.nv.global.init,"aw",@progbits
.nv.global.init:
	.type		$str$22,@object
	.size		$str$22,($str$23 - $str$22)
$str$22:
        /*0000*/ 	.byte	0x6b, 0x5f, 0x74, 0x69, 0x6c, 0x65, 0x5f, 0x63, 0x6f, 0x75, 0x6e, 0x74, 0x20, 0x3e, 0x3d, 0x20
        /*0010*/ 	.byte	0x31, 0x00
	.type		$str$23,@object
	.size		$str$23,(__unnamed_1 - $str$23)
$str$23:
        /*0012*/ 	.byte	0x2f, 0x74, 0x6d, 0x70, 0x2f, 0x63, 0x75, 0x74, 0x6c, 0x61, 0x73, 0x73, 0x5f, 0x73, 0x77, 0x65
        /*0022*/ 	.byte	0x65, 0x70, 0x5f, 0x73, 0x72, 0x63, 0x2f, 0x69, 0x6e, 0x63, 0x6c, 0x75, 0x64, 0x65, 0x2f, 0x63
        /*0032*/ 	.byte	0x75, 0x74, 0x6c, 0x61, 0x73, 0x73, 0x2f, 0x67, 0x65, 0x6d, 0x6d, 0x2f, 0x63, 0x6f, 0x6c, 0x6c
        /*0042*/ 	.byte	0x65, 0x63, 0x74, 0x69, 0x76, 0x65, 0x2f, 0x73, 0x6d, 0x39, 0x30, 0x5f, 0x6d, 0x6d, 0x61, 0x5f
        /*0052*/ 	.byte	0x74, 0x6d, 0x61, 0x5f, 0x67, 0x6d, 0x6d, 0x61, 0x5f, 0x73, 0x73, 0x5f, 0x77, 0x61, 0x72, 0x70
        /*0062*/ 	.byte	0x73, 0x70, 0x65, 0x63, 0x69, 0x61, 0x6c, 0x69, 0x7a, 0x65, 0x64, 0x2e, 0x68, 0x70, 0x70, 0x00
	.type		__unnamed_1,@object
	.size		__unnamed_1,(.L_0 - __unnamed_1)
__unnamed_1:
        /*0072*/ 	.byte	0x76, 0x6f, 0x69, 0x64, 0x20, 0x63, 0x75, 0x74, 0x6c, 0x61, 0x73, 0x73, 0x3a, 0x3a, 0x67, 0x65
        /* <DEDUP_REMOVED lines=180> */
        /*0bc2*/ 	.byte	0x75, 0x74, 0x65, 0x3a, 0x3a, 0x69, 0x64, 0x65, 0x6e, 0x74, 0x69, 0x74, 0x79, 0x5d, 0x00
.L_0:


//--------------------- .nv.shared._ZN7cutlass13device_kernelINS_4gemm6kernel13GemmUniversalIN4cute5tupleIJiiiiEEENS1_10collective13CollectiveMmaINS1_34MainloopSm90TmaGmmaWarpSpecializedILi7ENS5_IJNS4_1CILi2EEESB_NSA_ILi1EEEEEENS1_35KernelTmaWarpSpecializedCooperativeEEENS5_IJNSA_ILi128EEESG_NSA_ILi64EEEEEENS_6half_tENS5_IJlSC_lEEESJ_SK_NS4_8TiledMMAINS4_8MMA_AtomIJNS4_4SM904GMMA26MMA_64x128x16_F32F16F16_SSILNSO_5MajorE0ELSQ_0ELNSO_7ScaleInE1ELSR_1EEEEEENS4_6LayoutINS5_IJSB_SC_SC_EEENS5_IJSC_NSA_ILi0EEESW_EEEEENS5_IJNS4_10UnderscoreESZ_SZ_EEEEENS4_23SM90_TMA_LOAD_MULTICASTENS4_14ComposedLayoutINS4_7SwizzleILi3ELi4ELi3EEENS4_18smem_ptr_flag_bitsILi16EEENSU_INS5_IJNSA_ILi8EEESH_EEENS5_IJSH_SC_EEEEEEEvNS4_8identityES12_S1C_vS1D_EENS_8epilogue10collective6detail29Sm90TmaWarpSpecializedAdapterINS1G_15DefaultEpilogueISJ_SK_SK_NS1F_6thread17LinearCombinationISJ_Li1EffLNS1K_9ScaleType4KindE0ELNS_15FloatRoundStyleE2ESJ_EENS1_15EpilogueDefaultEEEEEvvEEEEvNT_6ParamsE --------------------------
	.section	.nv.shared._ZN7cutlass13device_kernelINS_4gemm6kernel13GemmUniversalIN4cute5tupleIJiiiiEEENS1_10collective13CollectiveMmaINS1_34MainloopSm90TmaGmmaWarpSpecializedILi7ENS5_IJNS4_1CILi2EEESB_NSA_ILi1EEEEEENS1_35KernelTmaWarpSpecializedCooperativeEEENS5_IJNSA_ILi128EEESG_NSA_ILi64EEEEEENS_6half_tENS5_IJlSC_lEEESJ_SK_NS4_8TiledMMAINS4_8MMA_AtomIJNS4_4SM904GMMA26MMA_64x128x16_F32F16F16_SSILNSO_5MajorE0ELSQ_0ELNSO_7ScaleInE1ELSR_1EEEEEENS4_6LayoutINS5_IJSB_SC_SC_EEENS5_IJSC_NSA_ILi0EEESW_EEEEENS5_IJNS4_10UnderscoreESZ_SZ_EEEEENS4_23SM90_TMA_LOAD_MULTICASTENS4_14ComposedLayoutINS4_7SwizzleILi3ELi4ELi3EEENS4_18smem_ptr_flag_bitsILi16EEENSU_INS5_IJNSA_ILi8EEESH_EEENS5_IJSH_SC_EEEEEEEvNS4_8identityES12_S1C_vS1D_EENS_8epilogue10collective6detail29Sm90TmaWarpSpecializedAdapterINS1G_15DefaultEpilogueISJ_SK_SK_NS1F_6thread17LinearCombinationISJ_Li1EffLNS1K_9ScaleType4KindE0ELNS_15FloatRoundStyleE2ESJ_EENS1_15EpilogueDefaultEEEEEvvEEEEvNT_6ParamsE,"aw",@nobits
	.sectionflags	@""
	.align	16
	.zero		1024


//--------------------- .nv.shared.reserved.0     --------------------------
	.section	.nv.shared.reserved.0,"aw",@nobits
	.weak		__nv_reservedSMEM_offset_0_alias
	.size		__nv_reservedSMEM_offset_0_alias, 0, 0
	.other		__nv_reservedSMEM_offset_0_alias,@"STO_CUDA_RESERVED_SHARED STV_DEFAULT"
__nv_reservedSMEM_offset_0_alias:
	.zero		0


//--------------------- .nv.global                --------------------------
	.section	.nv.global,"aw",@nobits
.nv.global:
	.type		_ZN40_INTERNAL_275f99ed_4_k_cu_1b115ef7_178364cute1_E,@object
	.size		_ZN40_INTERNAL_275f99ed_4_k_cu_1b115ef7_178364cute1_E,(_ZN40_INTERNAL_275f99ed_4_k_cu_1b115ef7_178364cuda3std3__45__cpo6cbeginE - _ZN40_INTERNAL_275f99ed_4_k_cu_1b115ef7_178364cute1_E)
_ZN40_INTERNAL_275f99ed_4_k_cu_1b115ef7_178364cute1_E:
	.zero		1
	.type		_ZN40_INTERNAL_275f99ed_4_k_cu_1b115ef7_178364cuda3std3__45__cpo6cbeginE,@object
	.size		_ZN40_INTERNAL_275f99ed_4_k_cu_1b115ef7_178364cuda3std3__45__cpo6cbeginE,(_ZN40_INTERNAL_275f99ed_4_k_cu_1b115ef7_178364cuda3std3__48in_placeE - _ZN40_INTERNAL_275f99ed_4_k_cu_1b115ef7_178364cuda3std3__45__cpo6cbeginE)
_ZN40_INTERNAL_275f99ed_4_k_cu_1b115ef7_178364cuda3std3__45__cpo6cbeginE:
	.zero		1
	.type		_ZN40_INTERNAL_275f99ed_4_k_cu_1b115ef7_178364cuda3std3__48in_placeE,@object
	.size		_ZN40_INTERNAL_275f99ed_4_k_cu_1b115ef7_178364cuda3std3__48in_placeE,(_ZN40_INTERNAL_275f99ed_4_k_cu_1b115ef7_178364cuda3std6ranges3__45__cpo9iter_moveE - _ZN40_INTERNAL_275f99ed_4_k_cu_1b115ef7_178364cuda3std3__48in_placeE)
_ZN40_INTERNAL_275f99ed_4_k_cu_1b115ef7_178364cuda3std3__48in_placeE:
	.zero		1
	.type		_ZN40_INTERNAL_275f99ed_4_k_cu_1b115ef7_178364cuda3std6ranges3__45__cpo9iter_moveE,@object
	.size		_ZN40_INTERNAL_275f99ed_4_k_cu_1b115ef7_178364cuda3std6ranges3__45__cpo9iter_moveE,(_ZN40_INTERNAL_275f99ed_4_k_cu_1b115ef7_178364cuda3std3__45__cpo5beginE - _ZN40_INTERNAL_275f99ed_4_k_cu_1b115ef7_178364cuda3std6ranges3__45__cpo9iter_moveE)
_ZN40_INTERNAL_275f99ed_4_k_cu_1b115ef7_178364cuda3std6ranges3__45__cpo9iter_moveE:
	.zero		1
	.type		_ZN40_INTERNAL_275f99ed_4_k_cu_1b115ef7_178364cuda3std3__45__cpo5beginE,@object
	.size		_ZN40_INTERNAL_275f99ed_4_k_cu_1b115ef7_178364cuda3std3__45__cpo5beginE,(_ZN40_INTERNAL_275f99ed_4_k_cu_1b115ef7_178364cuda3std3__442_GLOBAL__N__275f99ed_4_k_cu_1b115ef7_178366ignoreE - _ZN40_INTERNAL_275f99ed_4_k_cu_1b115ef7_178364cuda3std3__45__cpo5beginE)
_ZN40_INTERNAL_275f99ed_4_k_cu_1b115ef7_178364cuda3std3__45__cpo5beginE:
	.zero		1
	.type		_ZN40_INTERNAL_275f99ed_4_k_cu_1b115ef7_178364cuda3std3__442_GLOBAL__N__275f99ed_4_k_cu_1b115ef7_178366ignoreE,@object
	.size		_ZN40_INTERNAL_275f99ed_4_k_cu_1b115ef7_178364cuda3std3__442_GLOBAL__N__275f99ed_4_k_cu_1b115ef7_178366ignoreE,(_ZN40_INTERNAL_275f99ed_4_k_cu_1b115ef7_178364cute7productE - _ZN40_INTERNAL_275f99ed_4_k_cu_1b115ef7_178364cuda3std3__442_GLOBAL__N__275f99ed_4_k_cu_1b115ef7_178366ignoreE)
_ZN40_INTERNAL_275f99ed_4_k_cu_1b115ef7_178364cuda3std3__442_GLOBAL__N__275f99ed_4_k_cu_1b115ef7_178366ignoreE:
	.zero		1
	.type		_ZN40_INTERNAL_275f99ed_4_k_cu_1b115ef7_178364cute7productE,@object
	.size		_ZN40_INTERNAL_275f99ed_4_k_cu_1b115ef7_178364cute7productE,(_ZN40_INTERNAL_275f99ed_4_k_cu_1b115ef7_178364cuda3std3__45__cpo3endE - _ZN40_INTERNAL_275f99ed_4_k_cu_1b115ef7_178364cute7productE)
_ZN40_INTERNAL_275f99ed_4_k_cu_1b115ef7_178364cute7productE:
	.zero		1
	.type		_ZN40_INTERNAL_275f99ed_4_k_cu_1b115ef7_178364cuda3std3__45__cpo3endE,@object
	.size		_ZN40_INTERNAL_275f99ed_4_k_cu_1b115ef7_178364cuda3std3__45__cpo3endE,(_ZN40_INTERNAL_275f99ed_4_k_cu_1b115ef7_178364cuda3std3__419piecewise_constructE - _ZN40_INTERNAL_275f99ed_4_k_cu_1b115ef7_178364cuda3std3__45__cpo3endE)
_ZN40_INTERNAL_275f99ed_4_k_cu_1b115ef7_178364cuda3std3__45__cpo3endE:
	.zero		1
	.type		_ZN40_INTERNAL_275f99ed_4_k_cu_1b115ef7_178364cuda3std3__419piecewise_constructE,@object
	.size		_ZN40_INTERNAL_275f99ed_4_k_cu_1b115ef7_178364cuda3std3__419piecewise_constructE,(_ZN40_INTERNAL_275f99ed_4_k_cu_1b115ef7_178364cuda3std3__45__cpo4cendE - _ZN40_INTERNAL_275f99ed_4_k_cu_1b115ef7_178364cuda3std3__419piecewise_constructE)
_ZN40_INTERNAL_275f99ed_4_k_cu_1b115ef7_178364cuda3std3__419piecewise_constructE:
	.zero		1
	.type		_ZN40_INTERNAL_275f99ed_4_k_cu_1b115ef7_178364cuda3std3__45__cpo4cendE,@object
	.size		_ZN40_INTERNAL_275f99ed_4_k_cu_1b115ef7_178364cuda3std3__45__cpo4cendE,(_ZN40_INTERNAL_275f99ed_4_k_cu_1b115ef7_178364cuda3std6ranges3__45__cpo4swapE - _ZN40_INTERNAL_275f99ed_4_k_cu_1b115ef7_178364cuda3std3__45__cpo4cendE)
_ZN40_INTERNAL_275f99ed_4_k_cu_1b115ef7_178364cuda3std3__45__cpo4cendE:
	.zero		1
	.type		_ZN40_INTERNAL_275f99ed_4_k_cu_1b115ef7_178364cuda3std6ranges3__45__cpo4swapE,@object
	.size		_ZN40_INTERNAL_275f99ed_4_k_cu_1b115ef7_178364cuda3std6ranges3__45__cpo4swapE,(.L_8 - _ZN40_INTERNAL_275f99ed_4_k_cu_1b115ef7_178364cuda3std6ranges3__45__cpo4swapE)
_ZN40_INTERNAL_275f99ed_4_k_cu_1b115ef7_178364cuda3std6ranges3__45__cpo4swapE:
	.zero		1
.L_8:


//--------------------- .nv.constant0._ZN7cutlass13device_kernelINS_4gemm6kernel13GemmUniversalIN4cute5tupleIJiiiiEEENS1_10collective13CollectiveMmaINS1_34MainloopSm90TmaGmmaWarpSpecializedILi7ENS5_IJNS4_1CILi2EEESB_NSA_ILi1EEEEEENS1_35KernelTmaWarpSpecializedCooperativeEEENS5_IJNSA_ILi128EEESG_NSA_ILi64EEEEEENS_6half_tENS5_IJlSC_lEEESJ_SK_NS4_8TiledMMAINS4_8MMA_AtomIJNS4_4SM904GMMA26MMA_64x128x16_F32F16F16_SSILNSO_5MajorE0ELSQ_0ELNSO_7ScaleInE1ELSR_1EEEEEENS4_6LayoutINS5_IJSB_SC_SC_EEENS5_IJSC_NSA_ILi0EEESW_EEEEENS5_IJNS4_10UnderscoreESZ_SZ_EEEEENS4_23SM90_TMA_LOAD_MULTICASTENS4_14ComposedLayoutINS4_7SwizzleILi3ELi4ELi3EEENS4_18smem_ptr_flag_bitsILi16EEENSU_INS5_IJNSA_ILi8EEESH_EEENS5_IJSH_SC_EEEEEEEvNS4_8identityES12_S1C_vS1D_EENS_8epilogue10collective6detail29Sm90TmaWarpSpecializedAdapterINS1G_15DefaultEpilogueISJ_SK_SK_NS1F_6thread17LinearCombinationISJ_Li1EffLNS1K_9ScaleType4KindE0ELNS_15FloatRoundStyleE2ESJ_EENS1_15EpilogueDefaultEEEEEvvEEEEvNT_6ParamsE --------------------------
	.section	.nv.constant0._ZN7cutlass13device_kernelINS_4gemm6kernel13GemmUniversalIN4cute5tupleIJiiiiEEENS1_10collective13CollectiveMmaINS1_34MainloopSm90TmaGmmaWarpSpecializedILi7ENS5_IJNS4_1CILi2EEESB_NSA_ILi1EEEEEENS1_35KernelTmaWarpSpecializedCooperativeEEENS5_IJNSA_ILi128EEESG_NSA_ILi64EEEEEENS_6half_tENS5_IJlSC_lEEESJ_SK_NS4_8TiledMMAINS4_8MMA_AtomIJNS4_4SM904GMMA26MMA_64x128x16_F32F16F16_SSILNSO_5MajorE0ELSQ_0ELNSO_7ScaleInE1ELSR_1EEEEEENS4_6LayoutINS5_IJSB_SC_SC_EEENS5_IJSC_NSA_ILi0EEESW_EEEEENS5_IJNS4_10UnderscoreESZ_SZ_EEEEENS4_23SM90_TMA_LOAD_MULTICASTENS4_14ComposedLayoutINS4_7SwizzleILi3ELi4ELi3EEENS4_18smem_ptr_flag_bitsILi16EEENSU_INS5_IJNSA_ILi8EEESH_EEENS5_IJSH_SC_EEEEEEEvNS4_8identityES12_S1C_vS1D_EENS_8epilogue10collective6detail29Sm90TmaWarpSpecializedAdapterINS1G_15DefaultEpilogueISJ_SK_SK_NS1F_6thread17LinearCombinationISJ_Li1EffLNS1K_9ScaleType4KindE0ELNS_15FloatRoundStyleE2ESJ_EENS1_15EpilogueDefaultEEEEEvvEEEEvNT_6ParamsE,"a",@progbits
	.sectionflags	@""
	.align	4
.nv.constant0._ZN7cutlass13device_kernelINS_4gemm6kernel13GemmUniversalIN4cute5tupleIJiiiiEEENS1_10collective13CollectiveMmaINS1_34MainloopSm90TmaGmmaWarpSpecializedILi7ENS5_IJNS4_1CILi2EEESB_NSA_ILi1EEEEEENS1_35KernelTmaWarpSpecializedCooperativeEEENS5_IJNSA_ILi128EEESG_NSA_ILi64EEEEEENS_6half_tENS5_IJlSC_lEEESJ_SK_NS4_8TiledMMAINS4_8MMA_AtomIJNS4_4SM904GMMA26MMA_64x128x16_F32F16F16_SSILNSO_5MajorE0ELSQ_0ELNSO_7ScaleInE1ELSR_1EEEEEENS4_6LayoutINS5_IJSB_SC_SC_EEENS5_IJSC_NSA_ILi0EEESW_EEEEENS5_IJNS4_10UnderscoreESZ_SZ_EEEEENS4_23SM90_TMA_LOAD_MULTICASTENS4_14ComposedLayoutINS4_7SwizzleILi3ELi4ELi3EEENS4_18smem_ptr_flag_bitsILi16EEENSU_INS5_IJNSA_ILi8EEESH_EEENS5_IJSH_SC_EEEEEEEvNS4_8identityES12_S1C_vS1D_EENS_8epilogue10collective6detail29Sm90TmaWarpSpecializedAdapterINS1G_15DefaultEpilogueISJ_SK_SK_NS1F_6thread17LinearCombinationISJ_Li1EffLNS1K_9ScaleType4KindE0ELNS_15FloatRoundStyleE2ESJ_EENS1_15EpilogueDefaultEEEEEvvEEEEvNT_6ParamsE:
	.zero		1664


//--------------------- SYMBOLS --------------------------

	.type		.nv.reservedSmem.offset0,@object
	.size		.nv.reservedSmem.offset0,0x4
	.type		__assertfail,@function
